// auto-generated by cutlass_sweep.gemm — config: {"arch": "sm_100", "cluster_m": 2, "cluster_n": 1, "dtype": "bf16", "stages": 3, "tile_k": 128, "tile_m": 128, "tile_n": 128}
#include "cutlass/cutlass.h"
#include "cutlass/gemm/collective/collective_builder.hpp"
#include "cutlass/gemm/device/gemm_universal_adapter.h"
#include "cutlass/gemm/kernel/gemm_universal.hpp"
#include "cutlass/epilogue/collective/collective_builder.hpp"

using ElemA = cutlass::bfloat16_t;
using ElemB = cutlass::bfloat16_t;
using ElemCD = cutlass::bfloat16_t;
using Acc  = float;
using TileShape    = cute::Shape<cute::_128, cute::_128, cute::_128>;
using ClusterShape = cute::Shape<cute::_2, cute::_1, cute::_1>;

using CollectiveEpilogue = typename cutlass::epilogue::collective::CollectiveBuilder<
    cutlass::arch::Sm100, cutlass::arch::OpClassTensorOp,
    TileShape, ClusterShape,
    cutlass::epilogue::collective::EpilogueTileAuto,
    Acc, Acc,
    ElemCD, cutlass::layout::RowMajor, 128 / cutlass::sizeof_bits<ElemCD>::value,
    ElemCD, cutlass::layout::RowMajor, 128 / cutlass::sizeof_bits<ElemCD>::value,
    cutlass::epilogue::collective::EpilogueScheduleAuto
  >::CollectiveOp;

using CollectiveMainloop = typename cutlass::gemm::collective::CollectiveBuilder<
    cutlass::arch::Sm100, cutlass::arch::OpClassTensorOp,
    ElemA, cutlass::layout::RowMajor, 128 / cutlass::sizeof_bits<ElemA>::value,
    ElemB, cutlass::layout::ColumnMajor, 128 / cutlass::sizeof_bits<ElemB>::value,
    Acc,
    TileShape, ClusterShape,
    cutlass::gemm::collective::StageCount<3>,
    cutlass::gemm::collective::KernelScheduleAuto
  >::CollectiveOp;

using GemmKernel = cutlass::gemm::kernel::GemmUniversal<
    cute::Shape<int,int,int,int>,
    CollectiveMainloop,
    CollectiveEpilogue
>;
using Gemm = cutlass::gemm::device::GemmUniversalAdapter<GemmKernel>;

// Force the device kernel symbol into the cubin without needing a host main.
auto* _anchor = &cutlass::device_kernel<GemmKernel>;


// ===== COMPILED SASS (sm_100a) =====

	.target	sm_100a

	.elftype	@"ET_EXEC"


//--------------------- .note.nv.tkinfo           --------------------------
	.section	.note.nv.tkinfo,"",@"SHT_NOTE"
	.sectionflags	@"SHF_NOTE_NV_TKINFO"
	.tkinfo
        /*0018*/ 	.word	0x00000002
        /*0030*/ 	.string	""
        /*0030*/ 	.string	"ptxas"
        /*0030*/ 	.string	"Cuda compilation tools, release 13.0, V13.0.88"
        /*0030*/ 	.string	"Build cuda_13.0.r13.0/compiler.36424714_0"
        /*0030*/ 	.string	"-arch sm_100a -m 64 "



//--------------------- .note.nv.cuinfo           --------------------------
	.section	.note.nv.cuinfo,"",@"SHT_NOTE"
	.sectionflags	@"SHF_NOTE_NV_CUINFO"
        /*0018*/ 	.short	0x0002
        /*001a*/ 	.short	0x0064
        /*001c*/ 	.short	0x0082
	.zero		2


//--------------------- .nv.info                  --------------------------
	.section	.nv.info,"",@"SHT_CUDA_INFO"
	.align	4


	//----- nvinfo : EIATTR_REGCOUNT
	.align		4
        /*0000*/ 	.byte	0x04, 0x2f
        /*0002*/ 	.short	(.L_19 - .L_18)
	.align		4
.L_18:
        /*0004*/ 	.word	index@(_ZN7cutlass13device_kernelINS_4gemm6kernel13GemmUniversalIN4cute5tupleIJiiiiEEENS1_10collective13CollectiveMmaINS1_35MainloopSm100TmaUmmaWarpSpecializedILi3ELi2ELi4ENS5_IJNS4_1CILi2EEENSA_ILi1EEESC_EEEEENS5_IJNSA_ILi128EEESF_SF_EEENS_10bfloat16_tENS5_IJlSC_lEEESH_SI_NS4_8TiledMMAINS4_8MMA_AtomIJNS4_26SM100_MMA_F16BF16_2x1SM_SSISH_SH_fLi128ELi128ELNS4_4UMMA5MajorE0ELSN_0ELNSM_7ScaleInE0ELSO_0EEEEEENS4_6LayoutINS5_IJSC_SC_SC_EEENS5_IJNSA_ILi0EEEST_ST_EEEEENS5_IJNS4_10UnderscoreESW_SW_EEEEENS4_18SM100_TMA_2SM_LOADENS4_14ComposedLayoutINS4_7SwizzleILi3ELi4ELi3EEENS4_18smem_ptr_flag_bitsILi16EEENSR_INS5_IJNSA_ILi8EEENSA_ILi64EEEEEENS5_IJS16_SC_EEEEEEEvNS4_8identityESZ_S1A_vS1B_EENS_8epilogue10collective18CollectiveEpilogueINS1D_23Sm100TmaWarpSpecializedILi4ELi2ELi16ELb1ELb0EEEJNS5_IJS16_SF_SF_EEENS5_IJNSR_IS16_SC_EENSR_INS5_IJNSA_ILi16EEESB_EEENS5_IJSC_S16_EEEEEEEESH_SI_SH_SI_NS1D_6fusion15FusionCallbacksIS1H_NS1P_17LinearCombinationISH_fSH_fLNS_15FloatRoundStyleE2EEES1I_S1O_JEEENS4_5SM1004TMEM4LOAD26SM100_TMEM_LOAD_32dp32b16xENS4_13SM90_TMA_LOADENS10_INS11_ILi1ELi4ELi3EEES14_NSR_INS5_IJS15_S1K_EEENS5_IJS1K_SC_EEEEEEENS4_39AutoVectorizingCopyWithAssumedAlignmentILi128EEENS4_14SM90_TMA_STOREES24_S26_S26_EEEvvEEEEvNT_6ParamsE)
        /*0008*/ 	.word	0x0000005b


	//----- nvinfo : EIATTR_FRAME_SIZE
	.align		4
.L_19:
        /*000c*/ 	.byte	0x04, 0x11
        /*000e*/ 	.short	(.L_21 - .L_20)
	.align		4
.L_20:
        /*0010*/ 	.word	index@($__internal_2_$__cuda_sm10x_tcgen05_guardrail_trap_unallocated_columns_being_dealloced)
        /*0014*/ 	.word	0x00000000


	//----- nvinfo : EIATTR_FRAME_SIZE
	.align		4
.L_21:
        /*0018*/ 	.byte	0x04, 0x11
        /*001a*/ 	.short	(.L_23 - .L_22)
	.align		4
.L_22:
        /*001c*/ 	.word	index@($__internal_1_$__cuda_sm10x_tcgen05_guardrail_trap_phase_invalid_during_alloc)
        /*0020*/ 	.word	0x00000000


	//----- nvinfo : EIATTR_FRAME_SIZE
	.align		4
.L_23:
        /*0024*/ 	.byte	0x04, 0x11
        /*0026*/ 	.short	(.L_25 - .L_24)
	.align		4
.L_24:
        /*0028*/ 	.word	index@($__internal_0_$__cuda_sm10x_tcgen05_guardrail_trap_col_being_dealloced_not_returned_by_alloc)
        /*002c*/ 	.word	0x00000000


	//----- nvinfo : EIATTR_FRAME_SIZE
	.align		4
.L_25:
        /*0030*/ 	.byte	0x04, 0x11
        /*0032*/ 	.short	(.L_27 - .L_26)
	.align		4
.L_26:
        /*0034*/ 	.word	index@(_ZN7cutlass13device_kernelINS_4gemm6kernel13GemmUniversalIN4cute5tupleIJiiiiEEENS1_10collective13CollectiveMmaINS1_35MainloopSm100TmaUmmaWarpSpecializedILi3ELi2ELi4ENS5_IJNS4_1CILi2EEENSA_ILi1EEESC_EEEEENS5_IJNSA_ILi128EEESF_SF_EEENS_10bfloat16_tENS5_IJlSC_lEEESH_SI_NS4_8TiledMMAINS4_8MMA_AtomIJNS4_26SM100_MMA_F16BF16_2x1SM_SSISH_SH_fLi128ELi128ELNS4_4UMMA5MajorE0ELSN_0ELNSM_7ScaleInE0ELSO_0EEEEEENS4_6LayoutINS5_IJSC_SC_SC_EEENS5_IJNSA_ILi0EEEST_ST_EEEEENS5_IJNS4_10UnderscoreESW_SW_EEEEENS4_18SM100_TMA_2SM_LOADENS4_14ComposedLayoutINS4_7SwizzleILi3ELi4ELi3EEENS4_18smem_ptr_flag_bitsILi16EEENSR_INS5_IJNSA_ILi8EEENSA_ILi64EEEEEENS5_IJS16_SC_EEEEEEEvNS4_8identityESZ_S1A_vS1B_EENS_8epilogue10collective18CollectiveEpilogueINS1D_23Sm100TmaWarpSpecializedILi4ELi2ELi16ELb1ELb0EEEJNS5_IJS16_SF_SF_EEENS5_IJNSR_IS16_SC_EENSR_INS5_IJNSA_ILi16EEESB_EEENS5_IJSC_S16_EEEEEEEESH_SI_SH_SI_NS1D_6fusion15FusionCallbacksIS1H_NS1P_17LinearCombinationISH_fSH_fLNS_15FloatRoundStyleE2EEES1I_S1O_JEEENS4_5SM1004TMEM4LOAD26SM100_TMEM_LOAD_32dp32b16xENS4_13SM90_TMA_LOADENS10_INS11_ILi1ELi4ELi3EEES14_NSR_INS5_IJS15_S1K_EEENS5_IJS1K_SC_EEEEEEENS4_39AutoVectorizingCopyWithAssumedAlignmentILi128EEENS4_14SM90_TMA_STOREES24_S26_S26_EEEvvEEEEvNT_6ParamsE)
        /*0038*/ 	.word	0x00000000


	//----- nvinfo : EIATTR_MIN_STACK_SIZE
	.align		4
.L_27:
        /*003c*/ 	.byte	0x04, 0x12
        /*003e*/ 	.short	(.L_29 - .L_28)
	.align		4
.L_28:
        /*0040*/ 	.word	index@(_ZN7cutlass13device_kernelINS_4gemm6kernel13GemmUniversalIN4cute5tupleIJiiiiEEENS1_10collective13CollectiveMmaINS1_35MainloopSm100TmaUmmaWarpSpecializedILi3ELi2ELi4ENS5_IJNS4_1CILi2EEENSA_ILi1EEESC_EEEEENS5_IJNSA_ILi128EEESF_SF_EEENS_10bfloat16_tENS5_IJlSC_lEEESH_SI_NS4_8TiledMMAINS4_8MMA_AtomIJNS4_26SM100_MMA_F16BF16_2x1SM_SSISH_SH_fLi128ELi128ELNS4_4UMMA5MajorE0ELSN_0ELNSM_7ScaleInE0ELSO_0EEEEEENS4_6LayoutINS5_IJSC_SC_SC_EEENS5_IJNSA_ILi0EEEST_ST_EEEEENS5_IJNS4_10UnderscoreESW_SW_EEEEENS4_18SM100_TMA_2SM_LOADENS4_14ComposedLayoutINS4_7SwizzleILi3ELi4ELi3EEENS4_18smem_ptr_flag_bitsILi16EEENSR_INS5_IJNSA_ILi8EEENSA_ILi64EEEEEENS5_IJS16_SC_EEEEEEEvNS4_8identityESZ_S1A_vS1B_EENS_8epilogue10collective18CollectiveEpilogueINS1D_23Sm100TmaWarpSpecializedILi4ELi2ELi16ELb1ELb0EEEJNS5_IJS16_SF_SF_EEENS5_IJNSR_IS16_SC_EENSR_INS5_IJNSA_ILi16EEESB_EEENS5_IJSC_S16_EEEEEEEESH_SI_SH_SI_NS1D_6fusion15FusionCallbacksIS1H_NS1P_17LinearCombinationISH_fSH_fLNS_15FloatRoundStyleE2EEES1I_S1O_JEEENS4_5SM1004TMEM4LOAD26SM100_TMEM_LOAD_32dp32b16xENS4_13SM90_TMA_LOADENS10_INS11_ILi1ELi4ELi3EEES14_NSR_INS5_IJS15_S1K_EEENS5_IJS1K_SC_EEEEEEENS4_39AutoVectorizingCopyWithAssumedAlignmentILi128EEENS4_14SM90_TMA_STOREES24_S26_S26_EEEvvEEEEvNT_6ParamsE)
        /*0044*/ 	.word	0x00000000
.L_29:


//--------------------- .nv.compat                --------------------------
	.section	.nv.compat,"",@"SHT_CUDA_COMPAT_INFO"
	.align	4
        /*0000*/ 	.byte	0x02, 0x09, 0x01, 0x00, 0x02, 0x02, 0x02, 0x00, 0x02, 0x05, 0x05, 0x00, 0x03, 0x07, 0x01, 0x01
        /*0010*/ 	.byte	0x02, 0x03, 0x01, 0x00, 0x02, 0x06, 0x01, 0x00, 0x04, 0x0b, 0x08, 0x00, 0x09, 0x00, 0x00, 0x00
        /*0020*/ 	.byte	0x00, 0x00, 0x00, 0x00


//--------------------- .nv.info._ZN7cutlass13device_kernelINS_4gemm6kernel13GemmUniversalIN4cute5tupleIJiiiiEEENS1_10collective13CollectiveMmaINS1_35MainloopSm100TmaUmmaWarpSpecializedILi3ELi2ELi4ENS5_IJNS4_1CILi2EEENSA_ILi1EEESC_EEEEENS5_IJNSA_ILi128EEESF_SF_EEENS_10bfloat16_tENS5_IJlSC_lEEESH_SI_NS4_8TiledMMAINS4_8MMA_AtomIJNS4_26SM100_MMA_F16BF16_2x1SM_SSISH_SH_fLi128ELi128ELNS4_4UMMA5MajorE0ELSN_0ELNSM_7ScaleInE0ELSO_0EEEEEENS4_6LayoutINS5_IJSC_SC_SC_EEENS5_IJNSA_ILi0EEEST_ST_EEEEENS5_IJNS4_10UnderscoreESW_SW_EEEEENS4_18SM100_TMA_2SM_LOADENS4_14ComposedLayoutINS4_7SwizzleILi3ELi4ELi3EEENS4_18smem_ptr_flag_bitsILi16EEENSR_INS5_IJNSA_ILi8EEENSA_ILi64EEEEEENS5_IJS16_SC_EEEEEEEvNS4_8identityESZ_S1A_vS1B_EENS_8epilogue10collective18CollectiveEpilogueINS1D_23Sm100TmaWarpSpecializedILi4ELi2ELi16ELb1ELb0EEEJNS5_IJS16_SF_SF_EEENS5_IJNSR_IS16_SC_EENSR_INS5_IJNSA_ILi16EEESB_EEENS5_IJSC_S16_EEEEEEEESH_SI_SH_SI_NS1D_6fusion15FusionCallbacksIS1H_NS1P_17LinearCombinationISH_fSH_fLNS_15FloatRoundStyleE2EEES1I_S1O_JEEENS4_5SM1004TMEM4LOAD26SM100_TMEM_LOAD_32dp32b16xENS4_13SM90_TMA_LOADENS10_INS11_ILi1ELi4ELi3EEES14_NSR_INS5_IJS15_S1K_EEENS5_IJS1K_SC_EEEEEEENS4_39AutoVectorizingCopyWithAssumedAlignmentILi128EEENS4_14SM90_TMA_STOREES24_S26_S26_EEEvvEEEEvNT_6ParamsE --------------------------
	.section	.nv.info._ZN7cutlass13device_kernelINS_4gemm6kernel13GemmUniversalIN4cute5tupleIJiiiiEEENS1_10collective13CollectiveMmaINS1_35MainloopSm100TmaUmmaWarpSpecializedILi3ELi2ELi4ENS5_IJNS4_1CILi2EEENSA_ILi1EEESC_EEEEENS5_IJNSA_ILi128EEESF_SF_EEENS_10bfloat16_tENS5_IJlSC_lEEESH_SI_NS4_8TiledMMAINS4_8MMA_AtomIJNS4_26SM100_MMA_F16BF16_2x1SM_SSISH_SH_fLi128ELi128ELNS4_4UMMA5MajorE0ELSN_0ELNSM_7ScaleInE0ELSO_0EEEEEENS4_6LayoutINS5_IJSC_SC_SC_EEENS5_IJNSA_ILi0EEEST_ST_EEEEENS5_IJNS4_10UnderscoreESW_SW_EEEEENS4_18SM100_TMA_2SM_LOADENS4_14ComposedLayoutINS4_7SwizzleILi3ELi4ELi3EEENS4_18smem_ptr_flag_bitsILi16EEENSR_INS5_IJNSA_ILi8EEENSA_ILi64EEEEEENS5_IJS16_SC_EEEEEEEvNS4_8identityESZ_S1A_vS1B_EENS_8epilogue10collective18CollectiveEpilogueINS1D_23Sm100TmaWarpSpecializedILi4ELi2ELi16ELb1ELb0EEEJNS5_IJS16_SF_SF_EEENS5_IJNSR_IS16_SC_EENSR_INS5_IJNSA_ILi16EEESB_EEENS5_IJSC_S16_EEEEEEEESH_SI_SH_SI_NS1D_6fusion15FusionCallbacksIS1H_NS1P_17LinearCombinationISH_fSH_fLNS_15FloatRoundStyleE2EEES1I_S1O_JEEENS4_5SM1004TMEM4LOAD26SM100_TMEM_LOAD_32dp32b16xENS4_13SM90_TMA_LOADENS10_INS11_ILi1ELi4ELi3EEES14_NSR_INS5_IJS15_S1K_EEENS5_IJS1K_SC_EEEEEEENS4_39AutoVectorizingCopyWithAssumedAlignmentILi128EEENS4_14SM90_TMA_STOREES24_S26_S26_EEEvvEEEEvNT_6ParamsE,"",@"SHT_CUDA_INFO"
	.sectionflags	@""
	.align	4


	//----- nvinfo : EIATTR_CUDA_API_VERSION
	.align		4
        /*0000*/ 	.byte	0x04, 0x37
        /*0002*/ 	.short	(.L_31 - .L_30)
.L_30:
        /*0004*/ 	.word	0x00000082


	//----- nvinfo : EIATTR_KPARAM_INFO
	.align		4
.L_31:
        /*0008*/ 	.byte	0x04, 0x17
        /*000a*/ 	.short	(.L_33 - .L_32)
.L_32:
        /*000c*/ 	.word	0x00000000
        /*0010*/ 	.short	0x0000
        /*0012*/ 	.short	0x0000
        /*0014*/ 	.byte	0x00, 0xf0, 0x01, 0x20


	//----- nvinfo : EIATTR_AT_ENTRY_FRAGMENTS
	.align		4
.L_33:
        /*0018*/ 	.byte	0x04, 0x4f
        /*001a*/ 	.short	(.L_35 - .L_34)


	//   ....[0]....
.L_34:
        /*001c*/ 	.word	0x00000007


	//----- nvinfo : EIATTR_RESERVED_SMEM_USED
	.align		4
.L_35:
        /*0020*/ 	.byte	0x01, 0x41
	.zero		2


	//----- nvinfo : EIATTR_SPARSE_MMA_MASK
	.align		4
        /*0024*/ 	.byte	0x03, 0x50
        /*0026*/ 	.short	0x0000


	//----- nvinfo : EIATTR_TCGEN05_2CTA_USED
	.align		4
        /*0028*/ 	.byte	0x01, 0x52
	.zero		2


	//----- nvinfo : EIATTR_MAXREG_COUNT
	.align		4
        /*002c*/ 	.byte	0x03, 0x1b
        /*002e*/ 	.short	0x00ff


	//----- nvinfo : EIATTR_NUM_BARRIERS
	.align		4
        /*0030*/ 	.byte	0x02, 0x4c
        /*0032*/ 	.byte	0x07
	.zero		1


	//----- nvinfo : EIATTR_EXTERNS
	.align		4
        /*0034*/ 	.byte	0x04, 0x0f
        /*0036*/ 	.short	(.L_37 - .L_36)


	//   ....[0]....
	.align		4
.L_36:
        /*0038*/ 	.word	index@(__assertfail)


	//----- nvinfo : EIATTR_MERCURY_ISA_VERSION
	.align		4
.L_37:
        /*003c*/ 	.byte	0x03, 0x5f
        /*003e*/ 	.short	0x0101


	//----- nvinfo : EIATTR_INT_WARP_WIDE_INSTR_OFFSETS
	.align		4
        /*0040*/ 	.byte	0x04, 0x31
        /*0042*/ 	.short	(.L_39 - .L_38)


	//   ....[0]....
.L_38:
        /*0044*/ 	.word	0x00000cf0


	//   ....[1]....
        /*0048*/ 	.word	0x00000d90


	//   ....[2]....
        /*004c*/ 	.word	0x00002220


	//   ....[3]....
        /*0050*/ 	.word	0x00004230


	//   ....[4]....
        /*0054*/ 	.word	0x00004250


	//   ....[5]....
        /*0058*/ 	.word	0x00004280


	//   ....[6]....
        /*005c*/ 	.word	0x00004bc0


	//   ....[7]....
        /*0060*/ 	.word	0x00004be0


	//   ....[8]....
        /*0064*/ 	.word	0x00004cd0


	//   ....[9]....
        /*0068*/ 	.word	0x00004d90


	//   ....[10]....
        /*006c*/ 	.word	0x00004db0


	//   ....[11]....
        /*0070*/ 	.word	0x00004ea0


	//   ....[12]....
        /*0074*/ 	.word	0x00004f70


	//   ....[13]....
        /*0078*/ 	.word	0x00004f90


	//   ....[14]....
        /*007c*/ 	.word	0x000050c0


	//   ....[15]....
        /*0080*/ 	.word	0x00005240


	//   ....[16]....
        /*0084*/ 	.word	0x00005250


	//   ....[17]....
        /*0088*/ 	.word	0x000053e0


	//----- nvinfo : EIATTR_COOP_GROUP_MASK_REGIDS
	.align		4
.L_39:
        /*008c*/ 	.byte	0x04, 0x29
        /*008e*/ 	.short	(.L_41 - .L_40)


	//   ....[0]....
.L_40:
        /*0090*/ 	.word	0xffffffff


	//   ....[1]....
        /*0094*/ 	.word	0xffffffff


	//   ....[2]....
        /*0098*/ 	.word	0xffffffff


	//   ....[3]....
        /*009c*/ 	.word	0xffffffff


	//   ....[4]....
        /*00a0*/ 	.word	0xffffffff


	//   ....[5]....
        /*00a4*/ 	.word	0xffffffff


	//   ....[6]....
        /*00a8*/ 	.word	0xffffffff


	//   ....[7]....
        /*00ac*/ 	.word	0xffffffff


	//   ....[8]....
        /*00b0*/ 	.word	0xffffffff


	//   ....[9]....
        /*00b4*/ 	.word	0xffffffff


	//   ....[10]....
        /*00b8*/ 	.word	0xffffffff


	//   ....[11]....
        /*00bc*/ 	.word	0xffffffff


	//   ....[12]....
        /*00c0*/ 	.word	0xffffffff


	//   ....[13]....
        /*00c4*/ 	.word	0xffffffff


	//----- nvinfo : EIATTR_COOP_GROUP_INSTR_OFFSETS
	.align		4
.L_41:
        /*00c8*/ 	.byte	0x04, 0x28
        /*00ca*/ 	.short	(.L_43 - .L_42)


	//   ....[0]....
.L_42:
        /*00cc*/ 	.word	0x000000c0


	//   ....[1]....
        /*00d0*/ 	.word	0x00000500


	//   ....[2]....
        /*00d4*/ 	.word	0x00000660


	//   ....[3]....
        /*00d8*/ 	.word	0x000007f0


	//   ....[4]....
        /*00dc*/ 	.word	0x000008e0


	//   ....[5]....
        /*00e0*/ 	.word	0x00000a40


	//   ....[6]....
        /*00e4*/ 	.word	0x00000bd0


	//   ....[7]....
        /*00e8*/ 	.word	0x00000e10


	//   ....[8]....
        /*00ec*/ 	.word	0x00002100


	//   ....[9]....
        /*00f0*/ 	.word	0x00002e50


	//   ....[10]....
        /*00f4*/ 	.word	0x00003320


	//   ....[11]....
        /*00f8*/ 	.word	0x00003350


	//   ....[12]....
        /*00fc*/ 	.word	0x00004130


	//   ....[13]....
        /*0100*/ 	.word	0x00004340


	//----- nvinfo : EIATTR_VRC_CTA_INIT_COUNT
	.align		4
.L_43:
        /*0104*/ 	.byte	0x02, 0x4a
        /*0106*/ 	.byte	0x80
	.zero		1


	//----- nvinfo : EIATTR_SYSCALL_OFFSETS
	.align		4
        /*0108*/ 	.byte	0x04, 0x46
        /*010a*/ 	.short	(.L_45 - .L_44)


	//   ....[0]....
.L_44:
        /*010c*/ 	.word	0x00005ea0


	//   ....[1]....
        /*0110*/ 	.word	0x00005f90


	//   ....[2]....
        /*0114*/ 	.word	0x000066d0


	//   ....[3]....
        /*0118*/ 	.word	0x00006ff0


	//   ....[4]....
        /*011c*/ 	.word	0x000078b0


	//   ....[5]....
        /*0120*/ 	.word	0x00008170


	//----- nvinfo : EIATTR_MBARRIER_INSTR_OFFSETS
	.align		4
.L_45:
        /*0124*/ 	.byte	0x04, 0x39
        /*0126*/ 	.short	(.L_47 - .L_46)


	//   ....[0]....
.L_46:
        /*0128*/ 	.word	0x000005f0
        /*012c*/ 	.word	0x000000ff
        /*0130*/ 	.word	0x00000000
        /*0134*/ 	.short	0x0100
        /*0136*/ 	.byte	0x08
	.zero		1


	//   ....[1]....
        /*0138*/ 	.word	0x00000600
        /*013c*/ 	.word	0x000000ff
        /*0140*/ 	.word	0x00000018
        /*0144*/ 	.short	0x0100
        /*0146*/ 	.byte	0x08
	.zero		1


	//   ....[2]....
        /*0148*/ 	.word	0x00000610
        /*014c*/ 	.word	0x000000ff
        /*0150*/ 	.word	0x00000008
        /*0154*/ 	.short	0x0100
        /*0156*/ 	.byte	0x08
	.zero		1


	//   ....[3]....
        /*0158*/ 	.word	0x00000620
        /*015c*/ 	.word	0x000000ff
        /*0160*/ 	.word	0x00000020
        /*0164*/ 	.short	0x0100
        /*0166*/ 	.byte	0x08
	.zero		1


	//   ....[4]....
        /*0168*/ 	.word	0x00000630
        /*016c*/ 	.word	0x000000ff
        /*0170*/ 	.word	0x00000010
        /*0174*/ 	.short	0x0100
        /*0176*/ 	.byte	0x08
	.zero		1


	//   ....[5]....
        /*0178*/ 	.word	0x00000640
        /*017c*/ 	.word	0x000000ff
        /*0180*/ 	.word	0x00000028
        /*0184*/ 	.short	0x0100
        /*0186*/ 	.byte	0x08
	.zero		1


	//   ....[6]....
        /*0188*/ 	.word	0x00000760
        /*018c*/ 	.word	0x000000ff
        /*0190*/ 	.word	0x00000030
        /*0194*/ 	.short	0x0100
        /*0196*/ 	.byte	0x09
	.zero		1


	//   ....[7]....
        /*0198*/ 	.word	0x00000770
        /*019c*/ 	.word	0x000000ff
        /*01a0*/ 	.word	0x00000050
        /*01a4*/ 	.short	0x0100
        /*01a6*/ 	.byte	0x09
	.zero		1


	//   ....[8]....
        /*01a8*/ 	.word	0x00000780
        /*01ac*/ 	.word	0x000000ff
        /*01b0*/ 	.word	0x00000038
        /*01b4*/ 	.short	0x0100
        /*01b6*/ 	.byte	0x09
	.zero		1


	//   ....[9]....
        /*01b8*/ 	.word	0x00000790
        /*01bc*/ 	.word	0x000000ff
        /*01c0*/ 	.word	0x00000058
        /*01c4*/ 	.short	0x0100
        /*01c6*/ 	.byte	0x09
	.zero		1


	//   ....[10]....
        /*01c8*/ 	.word	0x000007a0
        /*01cc*/ 	.word	0x000000ff
        /*01d0*/ 	.word	0x00000040
        /*01d4*/ 	.short	0x0100
        /*01d6*/ 	.byte	0x09
	.zero		1


	//   ....[11]....
        /*01d8*/ 	.word	0x000007b0
        /*01dc*/ 	.word	0x000000ff
        /*01e0*/ 	.word	0x00000060
        /*01e4*/ 	.short	0x0100
        /*01e6*/ 	.byte	0x09
	.zero		1


	//   ....[12]....
        /*01e8*/ 	.word	0x000007c0
        /*01ec*/ 	.word	0x000000ff
        /*01f0*/ 	.word	0x00000048
        /*01f4*/ 	.short	0x0100
        /*01f6*/ 	.byte	0x09
	.zero		1


	//   ....[13]....
        /*01f8*/ 	.word	0x000007d0
        /*01fc*/ 	.word	0x000000ff
        /*0200*/ 	.word	0x00000068
        /*0204*/ 	.short	0x0100
        /*0206*/ 	.byte	0x09
	.zero		1


	//   ....[14]....
        /*0208*/ 	.word	0x000008b0
        /*020c*/ 	.word	0x000000ff
        /*0210*/ 	.word	0x00000070
        /*0214*/ 	.short	0x0100
        /*0216*/ 	.byte	0x08
	.zero		1


	//   ....[15]....
        /*0218*/ 	.word	0x000008c0
        /*021c*/ 	.word	0x000000ff
        /*0220*/ 	.word	0x00000078
        /*0224*/ 	.short	0x0100
        /*0226*/ 	.byte	0x08
	.zero		1


	//   ....[16]....
        /*0228*/ 	.word	0x000009f0
        /*022c*/ 	.word	0x000000ff
        /*0230*/ 	.word	0x00000080
        /*0234*/ 	.short	0x0100
        /*0236*/ 	.byte	0x08
	.zero		1


	//   ....[17]....
        /*0238*/ 	.word	0x00000a00
        /*023c*/ 	.word	0x000000ff
        /*0240*/ 	.word	0x00000090
        /*0244*/ 	.short	0x0100
        /*0246*/ 	.byte	0x08
	.zero		1


	//   ....[18]....
        /*0248*/ 	.word	0x00000a10
        /*024c*/ 	.word	0x000000ff
        /*0250*/ 	.word	0x00000088
        /*0254*/ 	.short	0x0100
        /*0256*/ 	.byte	0x08
	.zero		1


	//   ....[19]....
        /*0258*/ 	.word	0x00000a20
        /*025c*/ 	.word	0x000000ff
        /*0260*/ 	.word	0x00000098
        /*0264*/ 	.short	0x0100
        /*0266*/ 	.byte	0x08
	.zero		1


	//   ....[20]....
        /*0268*/ 	.word	0x00000b40
        /*026c*/ 	.word	0x000000ff
        /*0270*/ 	.word	0x000000a0
        /*0274*/ 	.short	0x0100
        /*0276*/ 	.byte	0x09
	.zero		1


	//   ....[21]....
        /*0278*/ 	.word	0x00000b50
        /*027c*/ 	.word	0x000000ff
        /*0280*/ 	.word	0x000000c0
        /*0284*/ 	.short	0x0100
        /*0286*/ 	.byte	0x09
	.zero		1


	//   ....[22]....
        /*0288*/ 	.word	0x00000b60
        /*028c*/ 	.word	0x000000ff
        /*0290*/ 	.word	0x000000a8
        /*0294*/ 	.short	0x0100
        /*0296*/ 	.byte	0x09
	.zero		1


	//   ....[23]....
        /*0298*/ 	.word	0x00000b70
        /*029c*/ 	.word	0x000000ff
        /*02a0*/ 	.word	0x000000c8
        /*02a4*/ 	.short	0x0100
        /*02a6*/ 	.byte	0x09
	.zero		1


	//   ....[24]....
        /*02a8*/ 	.word	0x00000b80
        /*02ac*/ 	.word	0x000000ff
        /*02b0*/ 	.word	0x000000b0
        /*02b4*/ 	.short	0x0100
        /*02b6*/ 	.byte	0x09
	.zero		1


	//   ....[25]....
        /*02b8*/ 	.word	0x00000b90
        /*02bc*/ 	.word	0x000000ff
        /*02c0*/ 	.word	0x000000d0
        /*02c4*/ 	.short	0x0100
        /*02c6*/ 	.byte	0x09
	.zero		1


	//   ....[26]....
        /*02c8*/ 	.word	0x00000ba0
        /*02cc*/ 	.word	0x000000ff
        /*02d0*/ 	.word	0x000000b8
        /*02d4*/ 	.short	0x0100
        /*02d6*/ 	.byte	0x09
	.zero		1


	//   ....[27]....
        /*02d8*/ 	.word	0x00000bb0
        /*02dc*/ 	.word	0x000000ff
        /*02e0*/ 	.word	0x000000d8
        /*02e4*/ 	.short	0x0100
        /*02e6*/ 	.byte	0x09
	.zero		1


	//   ....[28]....
        /*02e8*/ 	.word	0x00000ca0
        /*02ec*/ 	.word	0x000000ff
        /*02f0*/ 	.word	0x000000e0
        /*02f4*/ 	.short	0x0100
        /*02f6*/ 	.byte	0x08
	.zero		1


	//   ....[29]....
        /*02f8*/ 	.word	0x00000cb0
        /*02fc*/ 	.word	0x000000ff
        /*0300*/ 	.word	0x000000f0
        /*0304*/ 	.short	0x0100
        /*0306*/ 	.byte	0x08
	.zero		1


	//   ....[30]....
        /*0308*/ 	.word	0x00000cc0
        /*030c*/ 	.word	0x000000ff
        /*0310*/ 	.word	0x000000e8
        /*0314*/ 	.short	0x0100
        /*0316*/ 	.byte	0x08
	.zero		1


	//   ....[31]....
        /*0318*/ 	.word	0x00000cd0
        /*031c*/ 	.word	0x000000ff
        /*0320*/ 	.word	0x000000f8
        /*0324*/ 	.short	0x0100
        /*0326*/ 	.byte	0x08
	.zero		1


	//   ....[32]....
        /*0328*/ 	.word	0x00000dc0
        /*032c*/ 	.word	0x000000ff
        /*0330*/ 	.word	0x00000100
        /*0334*/ 	.short	0x0100
        /*0336*/ 	.byte	0x07
	.zero		1


	//   ....[33]....
        /*0338*/ 	.word	0x000017d0
        /*033c*/ 	.word	0x00000003
        /*0340*/ 	.word	0x000000f0
        /*0344*/ 	.short	0x010a
        /*0346*/ 	.byte	0xff
	.zero		1


	//   ....[34]....
        /*0348*/ 	.word	0x00001800
        /*034c*/ 	.word	0x00000003
        /*0350*/ 	.word	0x000000e0
        /*0354*/ 	.short	0x0101
        /*0356*/ 	.byte	0xff
	.zero		1


	//   ....[35]....
        /*0358*/ 	.word	0x00001900
        /*035c*/ 	.word	0x000000ff
        /*0360*/ 	.word	0x00000018
        /*0364*/ 	.short	0x010a
        /*0366*/ 	.byte	0x08
	.zero		1


	//   ....[36]....
        /*0368*/ 	.word	0x000019c0
        /*036c*/ 	.word	0x000000ff
        /*0370*/ 	.word	0x00000018
        /*0374*/ 	.short	0x010a
        /*0376*/ 	.byte	0x21
	.zero		1


	//   ....[37]....
        /*0378*/ 	.word	0x00001b70
        /*037c*/ 	.word	0x000000ff
        /*0380*/ 	.word	0x00000018
        /*0384*/ 	.short	0x010a
        /*0386*/ 	.byte	0x08
	.zero		1


	//   ....[38]....
        /*0388*/ 	.word	0x00001d20
        /*038c*/ 	.word	0x000000ff
        /*0390*/ 	.word	0x00000078
        /*0394*/ 	.short	0x0101
        /*0396*/ 	.byte	0x06
	.zero		1


	//   ....[39]....
        /*0398*/ 	.word	0x00001d40
        /*039c*/ 	.word	0x000000ff
        /*03a0*/ 	.word	0x00000018
        /*03a4*/ 	.short	0x010a
        /*03a6*/ 	.byte	0x08
	.zero		1


	//   ....[40]....
        /*03a8*/ 	.word	0x00001dc0
        /*03ac*/ 	.word	0x000000ff
        /*03b0*/ 	.word	0x00000018
        /*03b4*/ 	.short	0x010a
        /*03b6*/ 	.byte	0x21
	.zero		1


	//   ....[41]....
        /*03b8*/ 	.word	0x00001f50
        /*03bc*/ 	.word	0x000000ff
        /*03c0*/ 	.word	0x00000018
        /*03c4*/ 	.short	0x010a
        /*03c6*/ 	.byte	0x08
	.zero		1


	//   ....[42]....
        /*03c8*/ 	.word	0x00002130
        /*03cc*/ 	.word	0x00000002
        /*03d0*/ 	.word	0x00000080
        /*03d4*/ 	.short	0x010a
        /*03d6*/ 	.byte	0xff
	.zero		1


	//   ....[43]....
        /*03d8*/ 	.word	0x000021f0
        /*03dc*/ 	.word	0x00000002
        /*03e0*/ 	.word	0x00000000
        /*03e4*/ 	.short	0x0101
        /*03e6*/ 	.byte	0xff
	.zero		1


	//   ....[44]....
        /*03e8*/ 	.word	0x00002750
        /*03ec*/ 	.word	0x000000ff
        /*03f0*/ 	.word	0x00000000
        /*03f4*/ 	.short	0x010a
        /*03f6*/ 	.byte	0x04
	.zero		1


	//   ....[45]....
        /*03f8*/ 	.word	0x000027e0
        /*03fc*/ 	.word	0x000000ff
        /*0400*/ 	.word	0x00000000
        /*0404*/ 	.short	0x010a
        /*0406*/ 	.byte	0x04
	.zero		1


	//   ....[46]....
        /*0408*/ 	.word	0x00002880
        /*040c*/ 	.word	0x00000000
        /*0410*/ 	.word	0x00000000
        /*0414*/ 	.short	0x010a
        /*0416*/ 	.byte	0xff
	.zero		1


	//   ....[47]....
        /*0418*/ 	.word	0x000029b0
        /*041c*/ 	.word	0x00000000
        /*0420*/ 	.word	0x000000e0
        /*0424*/ 	.short	0x010a
        /*0426*/ 	.byte	0xff
	.zero		1


	//   ....[48]....
        /*0428*/ 	.word	0x00002a20
        /*042c*/ 	.word	0x00000004
        /*0430*/ 	.word	0x00000000
        /*0434*/ 	.short	0x0101
        /*0436*/ 	.byte	0xff
	.zero		1


	//   ....[49]....
        /*0438*/ 	.word	0x00002a40
        /*043c*/ 	.word	0x000000ff
        /*0440*/ 	.word	0x00000090
        /*0444*/ 	.short	0x010a
        /*0446*/ 	.byte	0x05
	.zero		1


	//   ....[50]....
        /*0448*/ 	.word	0x00002b60
        /*044c*/ 	.word	0x00000000
        /*0450*/ 	.word	0x00000080
        /*0454*/ 	.short	0x010a
        /*0456*/ 	.byte	0xff
	.zero		1


	//   ....[51]....
        /*0458*/ 	.word	0x00002c60
        /*045c*/ 	.word	0x00000000
        /*0460*/ 	.word	0x00000000
        /*0464*/ 	.short	0x0101
        /*0466*/ 	.byte	0xff
	.zero		1


	//   ....[52]....
        /*0468*/ 	.word	0x00002cf0
        /*046c*/ 	.word	0x000000ff
        /*0470*/ 	.word	0x00000090
        /*0474*/ 	.short	0x0106
        /*0476*/ 	.byte	0x05
	.zero		1


	//   ....[53]....
        /*0478*/ 	.word	0x00002d10
        /*047c*/ 	.word	0x000000ff
        /*0480*/ 	.word	0x00000090
        /*0484*/ 	.short	0x010a
        /*0486*/ 	.byte	0x05
	.zero		1


	//   ....[54]....
        /*0488*/ 	.word	0x00002da0
        /*048c*/ 	.word	0x000000ff
        /*0490*/ 	.word	0x00000090
        /*0494*/ 	.short	0x0106
        /*0496*/ 	.byte	0x04
	.zero		1


	//   ....[55]....
        /*0498*/ 	.word	0x00002de0
        /*049c*/ 	.word	0x00000000
        /*04a0*/ 	.word	0x00000090
        /*04a4*/ 	.short	0x010a
        /*04a6*/ 	.byte	0xff
	.zero		1


	//   ....[56]....
        /*04a8*/ 	.word	0x00003020
        /*04ac*/ 	.word	0x000000ff
        /*04b0*/ 	.word	0x00000008
        /*04b4*/ 	.short	0x010a
        /*04b6*/ 	.byte	0x06
	.zero		1


	//   ....[57]....
        /*04b8*/ 	.word	0x00003040
        /*04bc*/ 	.word	0x000000ff
        /*04c0*/ 	.word	0x00000008
        /*04c4*/ 	.short	0x010a
        /*04c6*/ 	.byte	0x06
	.zero		1


	//   ....[58]....
        /*04c8*/ 	.word	0x000031d0
        /*04cc*/ 	.word	0x000000ff
        /*04d0*/ 	.word	0x00000008
        /*04d4*/ 	.short	0x010a
        /*04d6*/ 	.byte	0x06
	.zero		1


	//   ....[59]....
        /*04d8*/ 	.word	0x000031f0
        /*04dc*/ 	.word	0x000000ff
        /*04e0*/ 	.word	0x00000008
        /*04e4*/ 	.short	0x010a
        /*04e6*/ 	.byte	0x06
	.zero		1


	//   ....[60]....
        /*04e8*/ 	.word	0x000032b0
        /*04ec*/ 	.word	0x000000ff
        /*04f0*/ 	.word	0x00000000
        /*04f4*/ 	.short	0x0101
        /*04f6*/ 	.byte	0x07
	.zero		1


	//   ....[61]....
        /*04f8*/ 	.word	0x00003670
        /*04fc*/ 	.word	0x00000000
        /*0500*/ 	.word	0x00000080
        /*0504*/ 	.short	0x010a
        /*0506*/ 	.byte	0xff
	.zero		1


	//   ....[62]....
        /*0508*/ 	.word	0x00003730
        /*050c*/ 	.word	0x00000000
        /*0510*/ 	.word	0x00000000
        /*0514*/ 	.short	0x0101
        /*0516*/ 	.byte	0xff
	.zero		1


	//   ....[63]....
        /*0518*/ 	.word	0x000037e0
        /*051c*/ 	.word	0x000000ff
        /*0520*/ 	.word	0x00000000
        /*0524*/ 	.short	0x010a
        /*0526*/ 	.byte	0x09
	.zero		1


	//   ....[64]....
        /*0528*/ 	.word	0x00003800
        /*052c*/ 	.word	0x000000ff
        /*0530*/ 	.word	0x000000c0
        /*0534*/ 	.short	0x010a
        /*0536*/ 	.byte	0x08
	.zero		1


	//   ....[65]....
        /*0538*/ 	.word	0x000038b0
        /*053c*/ 	.word	0x000000ff
        /*0540*/ 	.word	0x00000000
        /*0544*/ 	.short	0x010a
        /*0546*/ 	.byte	0x0e
	.zero		1


	//   ....[66]....
        /*0548*/ 	.word	0x000039e0
        /*054c*/ 	.word	0x000000ff
        /*0550*/ 	.word	0x00000000
        /*0554*/ 	.short	0x010a
        /*0556*/ 	.byte	0x26
	.zero		1


	//   ....[67]....
        /*0558*/ 	.word	0x00003e20
        /*055c*/ 	.word	0x000000ff
        /*0560*/ 	.word	0x00000000
        /*0564*/ 	.short	0x010a
        /*0566*/ 	.byte	0x08
	.zero		1


	//   ....[68]....
        /*0568*/ 	.word	0x00003eb0
        /*056c*/ 	.word	0x000000ff
        /*0570*/ 	.word	0x00000000
        /*0574*/ 	.short	0x010a
        /*0576*/ 	.byte	0x08
	.zero		1


	//   ....[69]....
        /*0578*/ 	.word	0x00003f40
        /*057c*/ 	.word	0x000000ff
        /*0580*/ 	.word	0x00000000
        /*0584*/ 	.short	0x010a
        /*0586*/ 	.byte	0x08
	.zero		1


	//   ....[70]....
        /*0588*/ 	.word	0x00003fe0
        /*058c*/ 	.word	0x00000000
        /*0590*/ 	.word	0x00000000
        /*0594*/ 	.short	0x010a
        /*0596*/ 	.byte	0xff
	.zero		1


	//   ....[71]....
        /*0598*/ 	.word	0x00004020
        /*059c*/ 	.word	0x00000000
        /*05a0*/ 	.word	0x00000000
        /*05a4*/ 	.short	0x010a
        /*05a6*/ 	.byte	0xff
	.zero		1


	//   ....[72]....
        /*05a8*/ 	.word	0x00004090
        /*05ac*/ 	.word	0x000000ff
        /*05b0*/ 	.word	0x00000000
        /*05b4*/ 	.short	0x0101
        /*05b6*/ 	.byte	0x05
	.zero		1


	//   ....[73]....
        /*05b8*/ 	.word	0x000040d0
        /*05bc*/ 	.word	0x000000ff
        /*05c0*/ 	.word	0x00000100
        /*05c4*/ 	.short	0x010a
        /*05c6*/ 	.byte	0x07
	.zero		1


	//   ....[74]....
        /*05c8*/ 	.word	0x00004120
        /*05cc*/ 	.word	0x000000ff
        /*05d0*/ 	.word	0x00000000
        /*05d4*/ 	.short	0x0101
        /*05d6*/ 	.byte	0x05
	.zero		1


	//   ....[75]....
        /*05d8*/ 	.word	0x00004570
        /*05dc*/ 	.word	0x00000000
        /*05e0*/ 	.word	0x00000080
        /*05e4*/ 	.short	0x010a
        /*05e6*/ 	.byte	0xff
	.zero		1


	//   ....[76]....
        /*05e8*/ 	.word	0x00004630
        /*05ec*/ 	.word	0x00000000
        /*05f0*/ 	.word	0x00000000
        /*05f4*/ 	.short	0x0101
        /*05f6*/ 	.byte	0xff
	.zero		1


	//   ....[77]....
        /*05f8*/ 	.word	0x00004950
        /*05fc*/ 	.word	0x000000ff
        /*0600*/ 	.word	0x00000078
        /*0604*/ 	.short	0x010a
        /*0606*/ 	.byte	0x07
	.zero		1


	//   ....[78]....
        /*0608*/ 	.word	0x00004b40
        /*060c*/ 	.word	0x000000ff
        /*0610*/ 	.word	0x00000050
        /*0614*/ 	.short	0x010a
        /*0616*/ 	.byte	0x07
	.zero		1


	//   ....[79]....
        /*0618*/ 	.word	0x00004d30
        /*061c*/ 	.word	0x000000ff
        /*0620*/ 	.word	0x00000030
        /*0624*/ 	.short	0x010b
        /*0626*/ 	.byte	0x07
	.zero		1


	//   ....[80]....
        /*0628*/ 	.word	0x00004d40
        /*062c*/ 	.word	0x000000ff
        /*0630*/ 	.word	0x00000000
        /*0634*/ 	.short	0x0101
        /*0636*/ 	.byte	0x0e
	.zero		1


	//   ....[81]....
        /*0638*/ 	.word	0x00004d60
        /*063c*/ 	.word	0x000000ff
        /*0640*/ 	.word	0x00000058
        /*0644*/ 	.short	0x010a
        /*0646*/ 	.byte	0x07
	.zero		1


	//   ....[82]....
        /*0648*/ 	.word	0x00004f10
        /*064c*/ 	.word	0x000000ff
        /*0650*/ 	.word	0x00000038
        /*0654*/ 	.short	0x010b
        /*0656*/ 	.byte	0x07
	.zero		1


	//   ....[83]....
        /*0658*/ 	.word	0x00004f20
        /*065c*/ 	.word	0x000000ff
        /*0660*/ 	.word	0x00000000
        /*0664*/ 	.short	0x0101
        /*0666*/ 	.byte	0x0e
	.zero		1


	//   ....[84]....
        /*0668*/ 	.word	0x00004f30
        /*066c*/ 	.word	0x000000ff
        /*0670*/ 	.word	0x00000060
        /*0674*/ 	.short	0x010a
        /*0676*/ 	.byte	0x07
	.zero		1


	//   ....[85]....
        /*0678*/ 	.word	0x00005160
        /*067c*/ 	.word	0x000000ff
        /*0680*/ 	.word	0x00000040
        /*0684*/ 	.short	0x010b
        /*0686*/ 	.byte	0x07
	.zero		1


	//   ....[86]....
        /*0688*/ 	.word	0x000051d0
        /*068c*/ 	.word	0x000000ff
        /*0690*/ 	.word	0x00000000
        /*0694*/ 	.short	0x0101
        /*0696*/ 	.byte	0x0e
	.zero		1


	//   ....[87]....
        /*0698*/ 	.word	0x00005210
        /*069c*/ 	.word	0x000000ff
        /*06a0*/ 	.word	0x00000068
        /*06a4*/ 	.short	0x010a
        /*06a6*/ 	.byte	0x07
	.zero		1


	//   ....[88]....
        /*06a8*/ 	.word	0x00005440
        /*06ac*/ 	.word	0x000000ff
        /*06b0*/ 	.word	0x00000048
        /*06b4*/ 	.short	0x010b
        /*06b6*/ 	.byte	0x07
	.zero		1


	//   ....[89]....
        /*06b8*/ 	.word	0x00005460
        /*06bc*/ 	.word	0x000000ff
        /*06c0*/ 	.word	0x00000000
        /*06c4*/ 	.short	0x0101
        /*06c6*/ 	.byte	0x0d
	.zero		1


	//   ....[90]....
        /*06c8*/ 	.word	0x00005490
        /*06cc*/ 	.word	0x000000ff
        /*06d0*/ 	.word	0x00000050
        /*06d4*/ 	.short	0x010a
        /*06d6*/ 	.byte	0x07
	.zero		1


	//   ....[91]....
        /*06d8*/ 	.word	0x000054b0
        /*06dc*/ 	.word	0x000000ff
        /*06e0*/ 	.word	0x00000058
        /*06e4*/ 	.short	0x010a
        /*06e6*/ 	.byte	0x07
	.zero		1


	//   ....[92]....
        /*06e8*/ 	.word	0x000054d0
        /*06ec*/ 	.word	0x000000ff
        /*06f0*/ 	.word	0x00000060
        /*06f4*/ 	.short	0x010a
        /*06f6*/ 	.byte	0x07
	.zero		1


	//   ....[93]....
        /*06f8*/ 	.word	0x00005510
        /*06fc*/ 	.word	0x00000000
        /*0700*/ 	.word	0x00000068
        /*0704*/ 	.short	0x010a
        /*0706*/ 	.byte	0xff
	.zero		1


	//   ....[94]....
        /*0708*/ 	.word	0x00005860
        /*070c*/ 	.word	0x00000000
        /*0710*/ 	.word	0x00000080
        /*0714*/ 	.short	0x010a
        /*0716*/ 	.byte	0xff
	.zero		1


	//   ....[95]....
        /*0718*/ 	.word	0x00005970
        /*071c*/ 	.word	0x00000000
        /*0720*/ 	.word	0x00000000
        /*0724*/ 	.short	0x0101
        /*0726*/ 	.byte	0xff
	.zero		1


	//   ....[96]....
        /*0728*/ 	.word	0x00006390
        /*072c*/ 	.word	0x000000ff
        /*0730*/ 	.word	0x00000030
        /*0734*/ 	.short	0x010a
        /*0736*/ 	.byte	0x30
	.zero		1


	//   ....[97]....
        /*0738*/ 	.word	0x000063d0
        /*073c*/ 	.word	0x0000004a
        /*0740*/ 	.word	0x000000a0
        /*0744*/ 	.short	0x010a
        /*0746*/ 	.byte	0xff
	.zero		1


	//   ....[98]....
        /*0748*/ 	.word	0x000064e0
        /*074c*/ 	.word	0x000000ff
        /*0750*/ 	.word	0x00000030
        /*0754*/ 	.short	0x010a
        /*0756*/ 	.byte	0x30
	.zero		1


	//   ....[99]....
        /*0758*/ 	.word	0x000065b0
        /*075c*/ 	.word	0x0000004a
        /*0760*/ 	.word	0x000000a0
        /*0764*/ 	.short	0x010a
        /*0766*/ 	.byte	0xff
	.zero		1


	//   ....[100]....
        /*0768*/ 	.word	0x00006d60
        /*076c*/ 	.word	0x00000000
        /*0770*/ 	.word	0x00000000
        /*0774*/ 	.short	0x0101
        /*0776*/ 	.byte	0xff
	.zero		1


	//   ....[101]....
        /*0778*/ 	.word	0x00006d70
        /*077c*/ 	.word	0x00000003
        /*0780*/ 	.word	0x00000030
        /*0784*/ 	.short	0x010a
        /*0786*/ 	.byte	0xff
	.zero		1


	//   ....[102]....
        /*0788*/ 	.word	0x00006e30
        /*078c*/ 	.word	0x00000003
        /*0790*/ 	.word	0x00000030
        /*0794*/ 	.short	0x010a
        /*0796*/ 	.byte	0xff
	.zero		1


	//   ....[103]....
        /*0798*/ 	.word	0x00007620
        /*079c*/ 	.word	0x00000052
        /*07a0*/ 	.word	0x00000000
        /*07a4*/ 	.short	0x0101
        /*07a6*/ 	.byte	0xff
	.zero		1


	//   ....[104]....
        /*07a8*/ 	.word	0x00007640
        /*07ac*/ 	.word	0x00000053
        /*07b0*/ 	.word	0x00000030
        /*07b4*/ 	.short	0x010a
        /*07b6*/ 	.byte	0xff
	.zero		1


	//   ....[105]....
        /*07b8*/ 	.word	0x000076f0
        /*07bc*/ 	.word	0x00000053
        /*07c0*/ 	.word	0x00000030
        /*07c4*/ 	.short	0x010a
        /*07c6*/ 	.byte	0xff
	.zero		1


	//   ....[106]....
        /*07c8*/ 	.word	0x00007ee0
        /*07cc*/ 	.word	0x00000052
        /*07d0*/ 	.word	0x00000000
        /*07d4*/ 	.short	0x0101
        /*07d6*/ 	.byte	0xff
	.zero		1


	//   ....[107]....
        /*07d8*/ 	.word	0x00007f00
        /*07dc*/ 	.word	0x00000058
        /*07e0*/ 	.word	0x00000030
        /*07e4*/ 	.short	0x010a
        /*07e6*/ 	.byte	0xff
	.zero		1


	//   ....[108]....
        /*07e8*/ 	.word	0x00007fb0
        /*07ec*/ 	.word	0x00000058
        /*07f0*/ 	.word	0x00000030
        /*07f4*/ 	.short	0x010a
        /*07f6*/ 	.byte	0xff
	.zero		1


	//   ....[109]....
        /*07f8*/ 	.word	0x000082c0
        /*07fc*/ 	.word	0x0000004a
        /*0800*/ 	.word	0x00000000
        /*0804*/ 	.short	0x0101
        /*0806*/ 	.byte	0xff
	.zero		1


	//   ....[110]....
        /*0808*/ 	.word	0x000087f0
        /*080c*/ 	.word	0x00000002
        /*0810*/ 	.word	0x00000000
        /*0814*/ 	.short	0x0101
        /*0816*/ 	.byte	0xff
	.zero		1


	//   ....[111]....
        /*0818*/ 	.word	0x00008a60
        /*081c*/ 	.word	0x000000ff
        /*0820*/ 	.word	0x00000000
        /*0824*/ 	.short	0x0101
        /*0826*/ 	.byte	0x04
	.zero		1


	//   ....[112]....
        /*0828*/ 	.word	0x00008a80
        /*082c*/ 	.word	0x00000003
        /*0830*/ 	.word	0x000000f0
        /*0834*/ 	.short	0x010a
        /*0836*/ 	.byte	0xff
	.zero		1


	//   ....[113]....
        /*0838*/ 	.word	0x00008ae0
        /*083c*/ 	.word	0x00000002
        /*0840*/ 	.word	0x00000018
        /*0844*/ 	.short	0x010a
        /*0846*/ 	.byte	0xff
	.zero		1


	//   ....[114]....
        /*0848*/ 	.word	0x00008b40
        /*084c*/ 	.word	0x00000002
        /*0850*/ 	.word	0x00000018
        /*0854*/ 	.short	0x010a
        /*0856*/ 	.byte	0xff
	.zero		1


	//   ....[115]....
        /*0858*/ 	.word	0x00008b90
        /*085c*/ 	.word	0x00000002
        /*0860*/ 	.word	0x00000080
        /*0864*/ 	.short	0x010a
        /*0866*/ 	.byte	0xff
	.zero		1


	//   ....[116]....
        /*0868*/ 	.word	0x00008bf0
        /*086c*/ 	.word	0x00000000
        /*0870*/ 	.word	0x00000000
        /*0874*/ 	.short	0x010a
        /*0876*/ 	.byte	0xff
	.zero		1


	//   ....[117]....
        /*0878*/ 	.word	0x00008c50
        /*087c*/ 	.word	0x00000000
        /*0880*/ 	.word	0x00000000
        /*0884*/ 	.short	0x010a
        /*0886*/ 	.byte	0xff
	.zero		1


	//   ....[118]....
        /*0888*/ 	.word	0x00008ca0
        /*088c*/ 	.word	0x00000000
        /*0890*/ 	.word	0x000000e0
        /*0894*/ 	.short	0x010a
        /*0896*/ 	.byte	0xff
	.zero		1


	//   ....[119]....
        /*0898*/ 	.word	0x00008d00
        /*089c*/ 	.word	0x00000000
        /*08a0*/ 	.word	0x00000090
        /*08a4*/ 	.short	0x010a
        /*08a6*/ 	.byte	0xff
	.zero		1


	//   ....[120]....
        /*08a8*/ 	.word	0x00008d50
        /*08ac*/ 	.word	0x00000000
        /*08b0*/ 	.word	0x00000080
        /*08b4*/ 	.short	0x010a
        /*08b6*/ 	.byte	0xff
	.zero		1


	//   ....[121]....
        /*08b8*/ 	.word	0x00008db0
        /*08bc*/ 	.word	0x00000000
        /*08c0*/ 	.word	0x00000090
        /*08c4*/ 	.short	0x010a
        /*08c6*/ 	.byte	0xff
	.zero		1


	//   ....[122]....
        /*08c8*/ 	.word	0x00008e10
        /*08cc*/ 	.word	0x00000004
        /*08d0*/ 	.word	0x00000008
        /*08d4*/ 	.short	0x010a
        /*08d6*/ 	.byte	0xff
	.zero		1


	//   ....[123]....
        /*08d8*/ 	.word	0x00008ef0
        /*08dc*/ 	.word	0x00000002
        /*08e0*/ 	.word	0x00000008
        /*08e4*/ 	.short	0x010a
        /*08e6*/ 	.byte	0xff
	.zero		1


	//   ....[124]....
        /*08e8*/ 	.word	0x00008f40
        /*08ec*/ 	.word	0x00000000
        /*08f0*/ 	.word	0x00000080
        /*08f4*/ 	.short	0x010a
        /*08f6*/ 	.byte	0xff
	.zero		1


	//   ....[125]....
        /*08f8*/ 	.word	0x00008fa0
        /*08fc*/ 	.word	0x00000000
        /*0900*/ 	.word	0x000000c0
        /*0904*/ 	.short	0x010a
        /*0906*/ 	.byte	0xff
	.zero		1


	//   ....[126]....
        /*0908*/ 	.word	0x00009000
        /*090c*/ 	.word	0x00000000
        /*0910*/ 	.word	0x00000000
        /*0914*/ 	.short	0x010a
        /*0916*/ 	.byte	0xff
	.zero		1


	//   ....[127]....
        /*0918*/ 	.word	0x00009060
        /*091c*/ 	.word	0x00000000
        /*0920*/ 	.word	0x00000000
        /*0924*/ 	.short	0x010a
        /*0926*/ 	.byte	0xff
	.zero		1


	//   ....[128]....
        /*0928*/ 	.word	0x000090c0
        /*092c*/ 	.word	0x00000000
        /*0930*/ 	.word	0x00000000
        /*0934*/ 	.short	0x010a
        /*0936*/ 	.byte	0xff
	.zero		1


	//   ....[129]....
        /*0938*/ 	.word	0x00009120
        /*093c*/ 	.word	0x00000000
        /*0940*/ 	.word	0x00000000
        /*0944*/ 	.short	0x010a
        /*0946*/ 	.byte	0xff
	.zero		1


	//   ....[130]....
        /*0948*/ 	.word	0x00009180
        /*094c*/ 	.word	0x00000000
        /*0950*/ 	.word	0x00000100
        /*0954*/ 	.short	0x010a
        /*0956*/ 	.byte	0xff
	.zero		1


	//   ....[131]....
        /*0958*/ 	.word	0x000091d0
        /*095c*/ 	.word	0x00000000
        /*0960*/ 	.word	0x00000080
        /*0964*/ 	.short	0x010a
        /*0966*/ 	.byte	0xff
	.zero		1


	//   ....[132]....
        /*0968*/ 	.word	0x00009230
        /*096c*/ 	.word	0x00000000
        /*0970*/ 	.word	0x00000078
        /*0974*/ 	.short	0x010a
        /*0976*/ 	.byte	0xff
	.zero		1


	//   ....[133]....
        /*0978*/ 	.word	0x00009290
        /*097c*/ 	.word	0x00000003
        /*0980*/ 	.word	0x00000050
        /*0984*/ 	.short	0x010a
        /*0986*/ 	.byte	0xff
	.zero		1


	//   ....[134]....
        /*0988*/ 	.word	0x000092f0
        /*098c*/ 	.word	0x00000003
        /*0990*/ 	.word	0x00000058
        /*0994*/ 	.short	0x010a
        /*0996*/ 	.byte	0xff
	.zero		1


	//   ....[135]....
        /*0998*/ 	.word	0x00009350
        /*099c*/ 	.word	0x00000003
        /*09a0*/ 	.word	0x00000060
        /*09a4*/ 	.short	0x010a
        /*09a6*/ 	.byte	0xff
	.zero		1


	//   ....[136]....
        /*09a8*/ 	.word	0x000093b0
        /*09ac*/ 	.word	0x00000003
        /*09b0*/ 	.word	0x00000068
        /*09b4*/ 	.short	0x010a
        /*09b6*/ 	.byte	0xff
	.zero		1


	//   ....[137]....
        /*09b8*/ 	.word	0x00009410
        /*09bc*/ 	.word	0x00000000
        /*09c0*/ 	.word	0x00000050
        /*09c4*/ 	.short	0x010a
        /*09c6*/ 	.byte	0xff
	.zero		1


	//   ....[138]....
        /*09c8*/ 	.word	0x00009470
        /*09cc*/ 	.word	0x00000000
        /*09d0*/ 	.word	0x00000058
        /*09d4*/ 	.short	0x010a
        /*09d6*/ 	.byte	0xff
	.zero		1


	//   ....[139]....
        /*09d8*/ 	.word	0x000094d0
        /*09dc*/ 	.word	0x00000000
        /*09e0*/ 	.word	0x00000060
        /*09e4*/ 	.short	0x010a
        /*09e6*/ 	.byte	0xff
	.zero		1


	//   ....[140]....
        /*09e8*/ 	.word	0x00009520
        /*09ec*/ 	.word	0x00000000
        /*09f0*/ 	.word	0x00000080
        /*09f4*/ 	.short	0x010a
        /*09f6*/ 	.byte	0xff
	.zero		1


	//   ....[141]....
        /*09f8*/ 	.word	0x00009580
        /*09fc*/ 	.word	0x00000000
        /*0a00*/ 	.word	0x00000030
        /*0a04*/ 	.short	0x010a
        /*0a06*/ 	.byte	0xff
	.zero		1


	//   ....[142]....
        /*0a08*/ 	.word	0x000095d0
        /*0a0c*/ 	.word	0x0000004a
        /*0a10*/ 	.word	0x000000a0
        /*0a14*/ 	.short	0x010a
        /*0a16*/ 	.byte	0xff
	.zero		1


	//   ....[143]....
        /*0a18*/ 	.word	0x00009620
        /*0a1c*/ 	.word	0x00000003
        /*0a20*/ 	.word	0x00000030
        /*0a24*/ 	.short	0x010a
        /*0a26*/ 	.byte	0xff
	.zero		1


	//   ....[144]....
        /*0a28*/ 	.word	0x00009670
        /*0a2c*/ 	.word	0x00000053
        /*0a30*/ 	.word	0x00000030
        /*0a34*/ 	.short	0x010a
        /*0a36*/ 	.byte	0xff
	.zero		1


	//   ....[145]....
        /*0a38*/ 	.word	0x000096c0
        /*0a3c*/ 	.word	0x00000058
        /*0a40*/ 	.word	0x00000030
        /*0a44*/ 	.short	0x010a
        /*0a46*/ 	.byte	0xff
	.zero		1


	//----- nvinfo : EIATTR_NUM_MBARRIERS
	.align		4
.L_47:
        /*0a48*/ 	.byte	0x03, 0x38
        /*0a4a*/ 	.short	0x0021


	//----- nvinfo : EIATTR_EXIT_INSTR_OFFSETS
	.align		4
        /*0a4c*/ 	.byte	0x04, 0x1c
        /*0a4e*/ 	.short	(.L_49 - .L_48)


	//   ....[0]....
.L_48:
        /*0a50*/ 	.word	0x000028b0


	//   ....[1]....
        /*0a54*/ 	.word	0x00002db0


	//   ....[2]....
        /*0a58*/ 	.word	0x00002e10


	//   ....[3]....
        /*0a5c*/ 	.word	0x00004350


	//   ....[4]....
        /*0a60*/ 	.word	0x00005540


	//   ....[5]....
        /*0a64*/ 	.word	0x00005580


	//   ....[6]....
        /*0a68*/ 	.word	0x00008950


	//   ....[7]....
        /*0a6c*/ 	.word	0x000089d0


	//   ....[8]....
        /*0a70*/ 	.word	0x00008a00


	//   ....[9]....
        /*0a74*/ 	.word	0x00008a70


	//----- nvinfo : EIATTR_MAX_THREADS
	.align		4
.L_49:
        /*0a78*/ 	.byte	0x04, 0x05
        /*0a7a*/ 	.short	(.L_51 - .L_50)
.L_50:
        /*0a7c*/ 	.word	0x00000100
        /*0a80*/ 	.word	0x00000001
        /*0a84*/ 	.word	0x00000001


	//----- nvinfo : EIATTR_CRS_STACK_SIZE
	.align		4
.L_51:
        /*0a88*/ 	.byte	0x04, 0x1e
        /*0a8a*/ 	.short	(.L_53 - .L_52)
.L_52:
        /*0a8c*/ 	.word	0x00000000


	//----- nvinfo : EIATTR_CBANK_PARAM_SIZE
	.align		4
.L_53:
        /*0a90*/ 	.byte	0x03, 0x19
        /*0a92*/ 	.short	0x0800


	//----- nvinfo : EIATTR_PARAM_CBANK
	.align		4
        /*0a94*/ 	.byte	0x04, 0x0a
        /*0a96*/ 	.short	(.L_55 - .L_54)
	.align		4
.L_54:
        /*0a98*/ 	.word	index@(.nv.constant0._ZN7cutlass13device_kernelINS_4gemm6kernel13GemmUniversalIN4cute5tupleIJiiiiEEENS1_10collective13CollectiveMmaINS1_35MainloopSm100TmaUmmaWarpSpecializedILi3ELi2ELi4ENS5_IJNS4_1CILi2EEENSA_ILi1EEESC_EEEEENS5_IJNSA_ILi128EEESF_SF_EEENS_10bfloat16_tENS5_IJlSC_lEEESH_SI_NS4_8TiledMMAINS4_8MMA_AtomIJNS4_26SM100_MMA_F16BF16_2x1SM_SSISH_SH_fLi128ELi128ELNS4_4UMMA5MajorE0ELSN_0ELNSM_7ScaleInE0ELSO_0EEEEEENS4_6LayoutINS5_IJSC_SC_SC_EEENS5_IJNSA_ILi0EEEST_ST_EEEEENS5_IJNS4_10UnderscoreESW_SW_EEEEENS4_18SM100_TMA_2SM_LOADENS4_14ComposedLayoutINS4_7SwizzleILi3ELi4ELi3EEENS4_18smem_ptr_flag_bitsILi16EEENSR_INS5_IJNSA_ILi8EEENSA_ILi64EEEEEENS5_IJS16_SC_EEEEEEEvNS4_8identityESZ_S1A_vS1B_EENS_8epilogue10collective18CollectiveEpilogueINS1D_23Sm100TmaWarpSpecializedILi4ELi2ELi16ELb1ELb0EEEJNS5_IJS16_SF_SF_EEENS5_IJNSR_IS16_SC_EENSR_INS5_IJNSA_ILi16EEESB_EEENS5_IJSC_S16_EEEEEEEESH_SI_SH_SI_NS1D_6fusion15FusionCallbacksIS1H_NS1P_17LinearCombinationISH_fSH_fLNS_15FloatRoundStyleE2EEES1I_S1O_JEEENS4_5SM1004TMEM4LOAD26SM100_TMEM_LOAD_32dp32b16xENS4_13SM90_TMA_LOADENS10_INS11_ILi1ELi4ELi3EEES14_NSR_INS5_IJS15_S1K_EEENS5_IJS1K_SC_EEEEEEENS4_39AutoVectorizingCopyWithAssumedAlignmentILi128EEENS4_14SM90_TMA_STOREES24_S26_S26_EEEvvEEEEvNT_6ParamsE)
        /*0a9c*/ 	.short	0x0380
        /*0a9e*/ 	.short	0x0800


	//----- nvinfo : EIATTR_SW_WAR
	.align		4
.L_55:
        /*0aa0*/ 	.byte	0x04, 0x36
        /*0aa2*/ 	.short	(.L_57 - .L_56)
.L_56:
        /*0aa4*/ 	.word	0x00000008
.L_57:


//--------------------- .nv.callgraph             --------------------------
	.section	.nv.callgraph,"",@"SHT_CUDA_CALLGRAPH"
	.align	4
	.sectionentsize	8
	.align		4
        /*0000*/ 	.word	0x00000000
	.align		4
        /*0004*/ 	.word	0xffffffff
	.align		4
        /*0008*/ 	.word	index@(_ZN7cutlass13device_kernelINS_4gemm6kernel13GemmUniversalIN4cute5tupleIJiiiiEEENS1_10collective13CollectiveMmaINS1_35MainloopSm100TmaUmmaWarpSpecializedILi3ELi2ELi4ENS5_IJNS4_1CILi2EEENSA_ILi1EEESC_EEEEENS5_IJNSA_ILi128EEESF_SF_EEENS_10bfloat16_tENS5_IJlSC_lEEESH_SI_NS4_8TiledMMAINS4_8MMA_AtomIJNS4_26SM100_MMA_F16BF16_2x1SM_SSISH_SH_fLi128ELi128ELNS4_4UMMA5MajorE0ELSN_0ELNSM_7ScaleInE0ELSO_0EEEEEENS4_6LayoutINS5_IJSC_SC_SC_EEENS5_IJNSA_ILi0EEEST_ST_EEEEENS5_IJNS4_10UnderscoreESW_SW_EEEEENS4_18SM100_TMA_2SM_LOADENS4_14ComposedLayoutINS4_7SwizzleILi3ELi4ELi3EEENS4_18smem_ptr_flag_bitsILi16EEENSR_INS5_IJNSA_ILi8EEENSA_ILi64EEEEEENS5_IJS16_SC_EEEEEEEvNS4_8identityESZ_S1A_vS1B_EENS_8epilogue10collective18CollectiveEpilogueINS1D_23Sm100TmaWarpSpecializedILi4ELi2ELi16ELb1ELb0EEEJNS5_IJS16_SF_SF_EEENS5_IJNSR_IS16_SC_EENSR_INS5_IJNSA_ILi16EEESB_EEENS5_IJSC_S16_EEEEEEEESH_SI_SH_SI_NS1D_6fusion15FusionCallbacksIS1H_NS1P_17LinearCombinationISH_fSH_fLNS_15FloatRoundStyleE2EEES1I_S1O_JEEENS4_5SM1004TMEM4LOAD26SM100_TMEM_LOAD_32dp32b16xENS4_13SM90_TMA_LOADENS10_INS11_ILi1ELi4ELi3EEES14_NSR_INS5_IJS15_S1K_EEENS5_IJS1K_SC_EEEEEEENS4_39AutoVectorizingCopyWithAssumedAlignmentILi128EEENS4_14SM90_TMA_STOREES24_S26_S26_EEEvvEEEEvNT_6ParamsE)
	.align		4
        /*000c*/ 	.word	index@(__assertfail)
	.align		4
        /*0010*/ 	.word	0x00000000
	.align		4
        /*0014*/ 	.word	0xfffffffe
	.align		4
        /*0018*/ 	.word	0x00000000
	.align		4
        /*001c*/ 	.word	0xfffffffd
	.align		4
        /*0020*/ 	.word	0x00000000
	.align		4
        /*0024*/ 	.word	0xfffffffc


//--------------------- .nv.constant4             --------------------------
	.section	.nv.constant4,"a",@progbits
	.align	8
	.align		8
.nv.constant4:
        /*0000*/ 	.dword	__assertfail
	.align		8
        /*0008*/ 	.dword	__unnamed_1
	.align		8
        /*0010*/ 	.dword	__unnamed_2
	.align		8
        /*0018*/ 	.dword	_ZN39_INTERNAL_6ebd0802_4_k_cu_e724f9da_83334cuda3std3__45__cpo5beginE
	.align		8
        /*0020*/ 	.dword	_ZN39_INTERNAL_6ebd0802_4_k_cu_e724f9da_83334cuda3std3__45__cpo3endE
	.align		8
        /*0028*/ 	.dword	_ZN39_INTERNAL_6ebd0802_4_k_cu_e724f9da_83334cuda3std3__45__cpo6cbeginE
	.align		8
        /*0030*/ 	.dword	_ZN39_INTERNAL_6ebd0802_4_k_cu_e724f9da_83334cuda3std3__45__cpo4cendE
	.align		8
        /*0038*/ 	.dword	_ZN39_INTERNAL_6ebd0802_4_k_cu_e724f9da_83334cuda3std3__441_GLOBAL__N__6ebd0802_4_k_cu_e724f9da_83336ignoreE
	.align		8
        /*0040*/ 	.dword	_ZN39_INTERNAL_6ebd0802_4_k_cu_e724f9da_83334cuda3std3__419piecewise_constructE
	.align		8
        /*0048*/ 	.dword	_ZN39_INTERNAL_6ebd0802_4_k_cu_e724f9da_83334cuda3std3__48in_placeE
	.align		8
        /*0050*/ 	.dword	_ZN39_INTERNAL_6ebd0802_4_k_cu_e724f9da_83334cuda3std6ranges3__45__cpo4swapE
	.align		8
        /*0058*/ 	.dword	_ZN39_INTERNAL_6ebd0802_4_k_cu_e724f9da_83334cuda3std6ranges3__45__cpo9iter_moveE
	.align		8
        /*0060*/ 	.dword	_ZN39_INTERNAL_6ebd0802_4_k_cu_e724f9da_83334cute7productE
	.align		8
        /*0068*/ 	.dword	_ZN39_INTERNAL_6ebd0802_4_k_cu_e724f9da_83334cute1_E
	.align		8
        /*0070*/ 	.dword	$str$25
	.align		8
        /*0078*/ 	.dword	$str$26
	.align		8
        /*0080*/ 	.dword	$str$27
	.align		8
        /*0088*/ 	.dword	$str$28


//--------------------- .text._ZN7cutlass13device_kernelINS_4gemm6kernel13GemmUniversalIN4cute5tupleIJiiiiEEENS1_10collective13CollectiveMmaINS1_35MainloopSm100TmaUmmaWarpSpecializedILi3ELi2ELi4ENS5_IJNS4_1CILi2EEENSA_ILi1EEESC_EEEEENS5_IJNSA_ILi128EEESF_SF_EEENS_10bfloat16_tENS5_IJlSC_lEEESH_SI_NS4_8TiledMMAINS4_8MMA_AtomIJNS4_26SM100_MMA_F16BF16_2x1SM_SSISH_SH_fLi128ELi128ELNS4_4UMMA5MajorE0ELSN_0ELNSM_7ScaleInE0ELSO_0EEEEEENS4_6LayoutINS5_IJSC_SC_SC_EEENS5_IJNSA_ILi0EEEST_ST_EEEEENS5_IJNS4_10UnderscoreESW_SW_EEEEENS4_18SM100_TMA_2SM_LOADENS4_14ComposedLayoutINS4_7SwizzleILi3ELi4ELi3EEENS4_18smem_ptr_flag_bitsILi16EEENSR_INS5_IJNSA_ILi8EEENSA_ILi64EEEEEENS5_IJS16_SC_EEEEEEEvNS4_8identityESZ_S1A_vS1B_EENS_8epilogue10collective18CollectiveEpilogueINS1D_23Sm100TmaWarpSpecializedILi4ELi2ELi16ELb1ELb0EEEJNS5_IJS16_SF_SF_EEENS5_IJNSR_IS16_SC_EENSR_INS5_IJNSA_ILi16EEESB_EEENS5_IJSC_S16_EEEEEEEESH_SI_SH_SI_NS1D_6fusion15FusionCallbacksIS1H_NS1P_17LinearCombinationISH_fSH_fLNS_15FloatRoundStyleE2EEES1I_S1O_JEEENS4_5SM1004TMEM4LOAD26SM100_TMEM_LOAD_32dp32b16xENS4_13SM90_TMA_LOADENS10_INS11_ILi1ELi4ELi3EEES14_NSR_INS5_IJS15_S1K_EEENS5_IJS1K_SC_EEEEEEENS4_39AutoVectorizingCopyWithAssumedAlignmentILi128EEENS4_14SM90_TMA_STOREES24_S26_S26_EEEvvEEEEvNT_6ParamsE --------------------------
	.section	.text._ZN7cutlass13device_kernelINS_4gemm6kernel13GemmUniversalIN4cute5tupleIJiiiiEEENS1_10collective13CollectiveMmaINS1_35MainloopSm100TmaUmmaWarpSpecializedILi3ELi2ELi4ENS5_IJNS4_1CILi2EEENSA_ILi1EEESC_EEEEENS5_IJNSA_ILi128EEESF_SF_EEENS_10bfloat16_tENS5_IJlSC_lEEESH_SI_NS4_8TiledMMAINS4_8MMA_AtomIJNS4_26SM100_MMA_F16BF16_2x1SM_SSISH_SH_fLi128ELi128ELNS4_4UMMA5MajorE0ELSN_0ELNSM_7ScaleInE0ELSO_0EEEEEENS4_6LayoutINS5_IJSC_SC_SC_EEENS5_IJNSA_ILi0EEEST_ST_EEEEENS5_IJNS4_10UnderscoreESW_SW_EEEEENS4_18SM100_TMA_2SM_LOADENS4_14ComposedLayoutINS4_7SwizzleILi3ELi4ELi3EEENS4_18smem_ptr_flag_bitsILi16EEENSR_INS5_IJNSA_ILi8EEENSA_ILi64EEEEEENS5_IJS16_SC_EEEEEEEvNS4_8identityESZ_S1A_vS1B_EENS_8epilogue10collective18CollectiveEpilogueINS1D_23Sm100TmaWarpSpecializedILi4ELi2ELi16ELb1ELb0EEEJNS5_IJS16_SF_SF_EEENS5_IJNSR_IS16_SC_EENSR_INS5_IJNSA_ILi16EEESB_EEENS5_IJSC_S16_EEEEEEEESH_SI_SH_SI_NS1D_6fusion15FusionCallbacksIS1H_NS1P_17LinearCombinationISH_fSH_fLNS_15FloatRoundStyleE2EEES1I_S1O_JEEENS4_5SM1004TMEM4LOAD26SM100_TMEM_LOAD_32dp32b16xENS4_13SM90_TMA_LOADENS10_INS11_ILi1ELi4ELi3EEES14_NSR_INS5_IJS15_S1K_EEENS5_IJS1K_SC_EEEEEEENS4_39AutoVectorizingCopyWithAssumedAlignmentILi128EEENS4_14SM90_TMA_STOREES24_S26_S26_EEEvvEEEEvNT_6ParamsE,"ax",@progbits
	.align	128
.text._ZN7cutlass13device_kernelINS_4gemm6kernel13GemmUniversalIN4cute5tupleIJiiiiEEENS1_10collective13CollectiveMmaINS1_35MainloopSm100TmaUmmaWarpSpecializedILi3ELi2ELi4ENS5_IJNS4_1CILi2EEENSA_ILi1EEESC_EEEEENS5_IJNSA_ILi128EEESF_SF_EEENS_10bfloat16_tENS5_IJlSC_lEEESH_SI_NS4_8TiledMMAINS4_8MMA_AtomIJNS4_26SM100_MMA_F16BF16_2x1SM_SSISH_SH_fLi128ELi128ELNS4_4UMMA5MajorE0ELSN_0ELNSM_7ScaleInE0ELSO_0EEEEEENS4_6LayoutINS5_IJSC_SC_SC_EEENS5_IJNSA_ILi0EEEST_ST_EEEEENS5_IJNS4_10UnderscoreESW_SW_EEEEENS4_18SM100_TMA_2SM_LOADENS4_14ComposedLayoutINS4_7SwizzleILi3ELi4ELi3EEENS4_18smem_ptr_flag_bitsILi16EEENSR_INS5_IJNSA_ILi8EEENSA_ILi64EEEEEENS5_IJS16_SC_EEEEEEEvNS4_8identityESZ_S1A_vS1B_EENS_8epilogue10collective18CollectiveEpilogueINS1D_23Sm100TmaWarpSpecializedILi4ELi2ELi16ELb1ELb0EEEJNS5_IJS16_SF_SF_EEENS5_IJNSR_IS16_SC_EENSR_INS5_IJNSA_ILi16EEESB_EEENS5_IJSC_S16_EEEEEEEESH_SI_SH_SI_NS1D_6fusion15FusionCallbacksIS1H_NS1P_17LinearCombinationISH_fSH_fLNS_15FloatRoundStyleE2EEES1I_S1O_JEEENS4_5SM1004TMEM4LOAD26SM100_TMEM_LOAD_32dp32b16xENS4_13SM90_TMA_LOADENS10_INS11_ILi1ELi4ELi3EEES14_NSR_INS5_IJS15_S1K_EEENS5_IJS1K_SC_EEEEEEENS4_39AutoVectorizingCopyWithAssumedAlignmentILi128EEENS4_14SM90_TMA_STOREES24_S26_S26_EEEvvEEEEvNT_6ParamsE:
        .type           _ZN7cutlass13device_kernelINS_4gemm6kernel13GemmUniversalIN4cute5tupleIJiiiiEEENS1_10collective13CollectiveMmaINS1_35MainloopSm100TmaUmmaWarpSpecializedILi3ELi2ELi4ENS5_IJNS4_1CILi2EEENSA_ILi1EEESC_EEEEENS5_IJNSA_ILi128EEESF_SF_EEENS_10bfloat16_tENS5_IJlSC_lEEESH_SI_NS4_8TiledMMAINS4_8MMA_AtomIJNS4_26SM100_MMA_F16BF16_2x1SM_SSISH_SH_fLi128ELi128ELNS4_4UMMA5MajorE0ELSN_0ELNSM_7ScaleInE0ELSO_0EEEEEENS4_6LayoutINS5_IJSC_SC_SC_EEENS5_IJNSA_ILi0EEEST_ST_EEEEENS5_IJNS4_10UnderscoreESW_SW_EEEEENS4_18SM100_TMA_2SM_LOADENS4_14ComposedLayoutINS4_7SwizzleILi3ELi4ELi3EEENS4_18smem_ptr_flag_bitsILi16EEENSR_INS5_IJNSA_ILi8EEENSA_ILi64EEEEEENS5_IJS16_SC_EEEEEEEvNS4_8identityESZ_S1A_vS1B_EENS_8epilogue10collective18CollectiveEpilogueINS1D_23Sm100TmaWarpSpecializedILi4ELi2ELi16ELb1ELb0EEEJNS5_IJS16_SF_SF_EEENS5_IJNSR_IS16_SC_EENSR_INS5_IJNSA_ILi16EEESB_EEENS5_IJSC_S16_EEEEEEEESH_SI_SH_SI_NS1D_6fusion15FusionCallbacksIS1H_NS1P_17LinearCombinationISH_fSH_fLNS_15FloatRoundStyleE2EEES1I_S1O_JEEENS4_5SM1004TMEM4LOAD26SM100_TMEM_LOAD_32dp32b16xENS4_13SM90_TMA_LOADENS10_INS11_ILi1ELi4ELi3EEES14_NSR_INS5_IJS15_S1K_EEENS5_IJS1K_SC_EEEEEEENS4_39AutoVectorizingCopyWithAssumedAlignmentILi128EEENS4_14SM90_TMA_STOREES24_S26_S26_EEEvvEEEEvNT_6ParamsE,@function
        .size           _ZN7cutlass13device_kernelINS_4gemm6kernel13GemmUniversalIN4cute5tupleIJiiiiEEENS1_10collective13CollectiveMmaINS1_35MainloopSm100TmaUmmaWarpSpecializedILi3ELi2ELi4ENS5_IJNS4_1CILi2EEENSA_ILi1EEESC_EEEEENS5_IJNSA_ILi128EEESF_SF_EEENS_10bfloat16_tENS5_IJlSC_lEEESH_SI_NS4_8TiledMMAINS4_8MMA_AtomIJNS4_26SM100_MMA_F16BF16_2x1SM_SSISH_SH_fLi128ELi128ELNS4_4UMMA5MajorE0ELSN_0ELNSM_7ScaleInE0ELSO_0EEEEEENS4_6LayoutINS5_IJSC_SC_SC_EEENS5_IJNSA_ILi0EEEST_ST_EEEEENS5_IJNS4_10UnderscoreESW_SW_EEEEENS4_18SM100_TMA_2SM_LOADENS4_14ComposedLayoutINS4_7SwizzleILi3ELi4ELi3EEENS4_18smem_ptr_flag_bitsILi16EEENSR_INS5_IJNSA_ILi8EEENSA_ILi64EEEEEENS5_IJS16_SC_EEEEEEEvNS4_8identityESZ_S1A_vS1B_EENS_8epilogue10collective18CollectiveEpilogueINS1D_23Sm100TmaWarpSpecializedILi4ELi2ELi16ELb1ELb0EEEJNS5_IJS16_SF_SF_EEENS5_IJNSR_IS16_SC_EENSR_INS5_IJNSA_ILi16EEESB_EEENS5_IJSC_S16_EEEEEEEESH_SI_SH_SI_NS1D_6fusion15FusionCallbacksIS1H_NS1P_17LinearCombinationISH_fSH_fLNS_15FloatRoundStyleE2EEES1I_S1O_JEEENS4_5SM1004TMEM4LOAD26SM100_TMEM_LOAD_32dp32b16xENS4_13SM90_TMA_LOADENS10_INS11_ILi1ELi4ELi3EEES14_NSR_INS5_IJS15_S1K_EEENS5_IJS1K_SC_EEEEEEENS4_39AutoVectorizingCopyWithAssumedAlignmentILi128EEENS4_14SM90_TMA_STOREES24_S26_S26_EEEvvEEEEvNT_6ParamsE,(.L_x_194 - _ZN7cutlass13device_kernelINS_4gemm6kernel13GemmUniversalIN4cute5tupleIJiiiiEEENS1_10collective13CollectiveMmaINS1_35MainloopSm100TmaUmmaWarpSpecializedILi3ELi2ELi4ENS5_IJNS4_1CILi2EEENSA_ILi1EEESC_EEEEENS5_IJNSA_ILi128EEESF_SF_EEENS_10bfloat16_tENS5_IJlSC_lEEESH_SI_NS4_8TiledMMAINS4_8MMA_AtomIJNS4_26SM100_MMA_F16BF16_2x1SM_SSISH_SH_fLi128ELi128ELNS4_4UMMA5MajorE0ELSN_0ELNSM_7ScaleInE0ELSO_0EEEEEENS4_6LayoutINS5_IJSC_SC_SC_EEENS5_IJNSA_ILi0EEEST_ST_EEEEENS5_IJNS4_10UnderscoreESW_SW_EEEEENS4_18SM100_TMA_2SM_LOADENS4_14ComposedLayoutINS4_7SwizzleILi3ELi4ELi3EEENS4_18smem_ptr_flag_bitsILi16EEENSR_INS5_IJNSA_ILi8EEENSA_ILi64EEEEEENS5_IJS16_SC_EEEEEEEvNS4_8identityESZ_S1A_vS1B_EENS_8epilogue10collective18CollectiveEpilogueINS1D_23Sm100TmaWarpSpecializedILi4ELi2ELi16ELb1ELb0EEEJNS5_IJS16_SF_SF_EEENS5_IJNSR_IS16_SC_EENSR_INS5_IJNSA_ILi16EEESB_EEENS5_IJSC_S16_EEEEEEEESH_SI_SH_SI_NS1D_6fusion15FusionCallbacksIS1H_NS1P_17LinearCombinationISH_fSH_fLNS_15FloatRoundStyleE2EEES1I_S1O_JEEENS4_5SM1004TMEM4LOAD26SM100_TMEM_LOAD_32dp32b16xENS4_13SM90_TMA_LOADENS10_INS11_ILi1ELi4ELi3EEES14_NSR_INS5_IJS15_S1K_EEENS5_IJS1K_SC_EEEEEEENS4_39AutoVectorizingCopyWithAssumedAlignmentILi128EEENS4_14SM90_TMA_STOREES24_S26_S26_EEEvvEEEEvNT_6ParamsE)
        .other          _ZN7cutlass13device_kernelINS_4gemm6kernel13GemmUniversalIN4cute5tupleIJiiiiEEENS1_10collective13CollectiveMmaINS1_35MainloopSm100TmaUmmaWarpSpecializedILi3ELi2ELi4ENS5_IJNS4_1CILi2EEENSA_ILi1EEESC_EEEEENS5_IJNSA_ILi128EEESF_SF_EEENS_10bfloat16_tENS5_IJlSC_lEEESH_SI_NS4_8TiledMMAINS4_8MMA_AtomIJNS4_26SM100_MMA_F16BF16_2x1SM_SSISH_SH_fLi128ELi128ELNS4_4UMMA5MajorE0ELSN_0ELNSM_7ScaleInE0ELSO_0EEEEEENS4_6LayoutINS5_IJSC_SC_SC_EEENS5_IJNSA_ILi0EEEST_ST_EEEEENS5_IJNS4_10UnderscoreESW_SW_EEEEENS4_18SM100_TMA_2SM_LOADENS4_14ComposedLayoutINS4_7SwizzleILi3ELi4ELi3EEENS4_18smem_ptr_flag_bitsILi16EEENSR_INS5_IJNSA_ILi8EEENSA_ILi64EEEEEENS5_IJS16_SC_EEEEEEEvNS4_8identityESZ_S1A_vS1B_EENS_8epilogue10collective18CollectiveEpilogueINS1D_23Sm100TmaWarpSpecializedILi4ELi2ELi16ELb1ELb0EEEJNS5_IJS16_SF_SF_EEENS5_IJNSR_IS16_SC_EENSR_INS5_IJNSA_ILi16EEESB_EEENS5_IJSC_S16_EEEEEEEESH_SI_SH_SI_NS1D_6fusion15FusionCallbacksIS1H_NS1P_17LinearCombinationISH_fSH_fLNS_15FloatRoundStyleE2EEES1I_S1O_JEEENS4_5SM1004TMEM4LOAD26SM100_TMEM_LOAD_32dp32b16xENS4_13SM90_TMA_LOADENS10_INS11_ILi1ELi4ELi3EEES14_NSR_INS5_IJS15_S1K_EEENS5_IJS1K_SC_EEEEEEENS4_39AutoVectorizingCopyWithAssumedAlignmentILi128EEENS4_14SM90_TMA_STOREES24_S26_S26_EEEvvEEEEvNT_6ParamsE,@"STO_CUDA_ENTRY STV_DEFAULT"
_ZN7cutlass13device_kernelINS_4gemm6kernel13GemmUniversalIN4cute5tupleIJiiiiEEENS1_10collective13CollectiveMmaINS1_35MainloopSm100TmaUmmaWarpSpecializedILi3ELi2ELi4ENS5_IJNS4_1CILi2EEENSA_ILi1EEESC_EEEEENS5_IJNSA_ILi128EEESF_SF_EEENS_10bfloat16_tENS5_IJlSC_lEEESH_SI_NS4_8TiledMMAINS4_8MMA_AtomIJNS4_26SM100_MMA_F16BF16_2x1SM_SSISH_SH_fLi128ELi128ELNS4_4UMMA5MajorE0ELSN_0ELNSM_7ScaleInE0ELSO_0EEEEEENS4_6LayoutINS5_IJSC_SC_SC_EEENS5_IJNSA_ILi0EEEST_ST_EEEEENS5_IJNS4_10UnderscoreESW_SW_EEEEENS4_18SM100_TMA_2SM_LOADENS4_14ComposedLayoutINS4_7SwizzleILi3ELi4ELi3EEENS4_18smem_ptr_flag_bitsILi16EEENSR_INS5_IJNSA_ILi8EEENSA_ILi64EEEEEENS5_IJS16_SC_EEEEEEEvNS4_8identityESZ_S1A_vS1B_EENS_8epilogue10collective18CollectiveEpilogueINS1D_23Sm100TmaWarpSpecializedILi4ELi2ELi16ELb1ELb0EEEJNS5_IJS16_SF_SF_EEENS5_IJNSR_IS16_SC_EENSR_INS5_IJNSA_ILi16EEESB_EEENS5_IJSC_S16_EEEEEEEESH_SI_SH_SI_NS1D_6fusion15FusionCallbacksIS1H_NS1P_17LinearCombinationISH_fSH_fLNS_15FloatRoundStyleE2EEES1I_S1O_JEEENS4_5SM1004TMEM4LOAD26SM100_TMEM_LOAD_32dp32b16xENS4_13SM90_TMA_LOADENS10_INS11_ILi1ELi4ELi3EEES14_NSR_INS5_IJS15_S1K_EEENS5_IJS1K_SC_EEEEEEENS4_39AutoVectorizingCopyWithAssumedAlignmentILi128EEENS4_14SM90_TMA_STOREES24_S26_S26_EEEvvEEEEvNT_6ParamsE:
[----:B------:R-:W1:Y:S01]  /*0000*/  LDC R1, c[0x0][0x37c] ;  /* 0x0000df00ff017b82 */ /* 0x000e620000000800 */
[----:B------:R-:W2:Y:S01]  /*0010*/  S2R R72, SR_TID.X ;  /* 0x0000000000487919 */ /* 0x000ea20000002100 */
[----:B------:R-:W3:Y:S06]  /*0020*/  LDCU.64 UR6, c[0x0][0x890] ;  /* 0x00011200ff0677ac */ /* 0x000eec0008000a00 */
[----:B------:R-:W4:Y:S01]  /*0030*/  S2UR UR37, SR_CgaCtaId ;  /* 0x00000000002579c3 */ /* 0x000f220000008800 */
[----:B------:R-:W-:Y:S02]  /*0040*/  PRMT R59, RZ, 0x7610, R59 ;  /* 0x00007610ff3b7816 */ /* 0x000fe4000000003b */
[----:B------:R-:W-:Y:S01]  /*0050*/  ELECT P1, URZ, PT ;  /* 0x0000000000ff782f */ /* 0x000fe20003820000 */
[----:B------:R-:W1:Y:S01]  /*0060*/  LDCU.64 UR46, c[0x0][0x358] ;  /* 0x00006b00ff2e77ac */ /* 0x000e620008000a00 */
[----:B---3--:R-:W-:-:S04]  /*0070*/  UISETP.NE.U32.AND UP0, UPT, UR6, URZ, UPT ;  /* 0x000000ff0600728c */ /* 0x008fc8000bf05070 */
[----:B------:R-:W-:Y:S02]  /*0080*/  UISETP.NE.AND.EX UP0, UPT, UR7, URZ, UPT, UP0 ;  /* 0x000000ff0700728c */ /* 0x000fe4000bf05300 */
[----:B----4-:R-:W-:Y:S02]  /*0090*/  ULOP3.LUT UR5, UR37, 0x1, URZ, 0xc0, !UPT ;  /* 0x0000000125057892 */ /* 0x010fe4000f8ec0ff */
[----:B------:R-:W-:Y:S01]  /*00a0*/  ULOP3.LUT UR4, UR37, 0x1, URZ, 0x3c, !UPT ;  /* 0x0000000125047892 */ /* 0x000fe2000f8e3cff */
[----:B--2---:R-:W-:-:S05]  /*00b0*/  SHF.R.U32.HI R66, RZ, 0x5, R72 ;  /* 0x00000005ff427819 */ /* 0x004fca0000011648 */
[----:B------:R-:W2:Y:S02]  /*00c0*/  SHFL.IDX PT, R0, R66, RZ, 0x1f ;  /* 0x00001fff42007589 */ /* 0x000ea400000e0000 */
[----:B--2---:R-:W-:Y:S01]  /*00d0*/  R2UR UR10, R0 ;  /* 0x00000000000a72ca */ /* 0x004fe200000e0000 */
[----:B-1----:R-:W-:-:S14]  /*00e0*/  BRA.U UP0, `(.L_x_0) ;  /* 0x00000001002c7547 */ /* 0x002fdc000b800000 */
[----:B------:R-:W1:Y:S02]  /*00f0*/  LDCU.64 UR8, c[0x0][0x888] ;  /* 0x00011100ff0877ac */ /* 0x000e640008000a00 */
[----:B-1----:R-:W-:-:S04]  /*0100*/  UISETP.NE.U32.AND UP0, UPT, UR8, URZ, UPT ;  /* 0x000000ff0800728c */ /* 0x002fc8000bf05070 */
[----:B------:R-:W-:-:S09]  /*0110*/  UISETP.NE.AND.EX UP0, UPT, UR9, URZ, UPT, UP0 ;  /* 0x000000ff0900728c */ /* 0x000fd2000bf05300 */
[----:B------:R-:W-:Y:S05]  /*0120*/  BRA.U !UP0, `(.L_x_1) ;  /* 0x0000000108107547 */ /* 0x000fea000b800000 */
[----:B------:R-:W1:Y:S02]  /*0130*/  LDC.64 R2, c[0x0][0x888] ;  /* 0x00022200ff027b82 */ /* 0x000e640000000a00 */
[----:B-1----:R1:W5:Y:S01]  /*0140*/  LDG.E R35, desc[UR46][R2.64] ;  /* 0x0000002e02237981 */ /* 0x002362000c1e1900 */
[----:B------:R-:W-:Y:S01]  /*0150*/  HFMA2 R59, -RZ, RZ, 0, 5.9604644775390625e-08 ;  /* 0x00000001ff3b7431 */ /* 0x000fe200000001ff */
[----:B------:R-:W-:Y:S05]  /*0160*/  BRA `(.L_x_0) ;  /* 0x00000000000c7947 */ /* 0x000fea0003800000 */
.L_x_1:
[----:B------:R-:W1:Y:S01]  /*0170*/  LDCU UR8, c[0x0][0x880] ;  /* 0x00011000ff0877ac */ /* 0x000e620008000800 */
[----:B------:R-:W-:Y:S01]  /*0180*/  HFMA2 R59, -RZ, RZ, 0, 5.9604644775390625e-08 ;  /* 0x00000001ff3b7431 */ /* 0x000fe200000001ff */
[----:B-1----:R-:W-:-:S07]  /*0190*/  MOV R35, UR8 ;  /* 0x0000000800237c02 */ /* 0x002fce0008000f00 */
.L_x_0:
[----:B------:R-:W2:Y:S02]  /*01a0*/  LDCU.64 UR8, c[0x0][0x8b0] ;  /* 0x00011600ff0877ac */ /* 0x000ea40008000a00 */
[----:B--2---:R-:W-:-:S04]  /*01b0*/  UISETP.NE.U32.AND UP0, UPT, UR8, URZ, UPT ;  /* 0x000000ff0800728c */ /* 0x004fc8000bf05070 */
[----:B------:R-:W-:-:S09]  /*01c0*/  UISETP.NE.AND.EX UP0, UPT, UR9, URZ, UPT, UP0 ;  /* 0x000000ff0900728c */ /* 0x000fd2000bf05300 */
[----:B------:R-:W-:Y:S05]  /*01d0*/  BRA.U UP0, `(.L_x_2) ;  /* 0x0000000100247547 */ /* 0x000fea000b800000 */
[----:B------:R-:W2:Y:S02]  /*01e0*/  LDCU.64 UR8, c[0x0][0x8a8] ;  /* 0x00011500ff0877ac */ /* 0x000ea40008000a00 */
[----:B--2---:R-:W-:-:S04]  /*01f0*/  UISETP.NE.U32.AND UP0, UPT, UR8, URZ, UPT ;  /* 0x000000ff0800728c */ /* 0x004fc8000bf05070 */
[----:B------:R-:W-:-:S09]  /*0200*/  UISETP.NE.AND.EX UP0, UPT, UR9, URZ, UPT, UP0 ;  /* 0x000000ff0900728c */ /* 0x000fd2000bf05300 */
[----:B------:R-:W-:Y:S05]  /*0210*/  BRA.U !UP0, `(.L_x_3) ;  /* 0x00000001080c7547 */ /* 0x000fea000b800000 */
[----:B------:R-:W2:Y:S02]  /*0220*/  LDC.64 R32, c[0x0][0x8a8] ;  /* 0x00022a00ff207b82 */ /* 0x000ea40000000a00 */
[----:B--2---:R2:W5:Y:S01]  /*0230*/  LDG.E R32, desc[UR46][R32.64] ;  /* 0x0000002e20207981 */ /* 0x004562000c1e1900 */
[----:B------:R-:W-:Y:S05]  /*0240*/  BRA `(.L_x_2) ;  /* 0x0000000000087947 */ /* 0x000fea0003800000 */
.L_x_3:
[----:B------:R-:W2:Y:S02]  /*0250*/  LDCU UR8, c[0x0][0x8a0] ;  /* 0x00011400ff0877ac */ /* 0x000ea40008000800 */
[----:B--2---:R-:W-:Y:S02]  /*0260*/  MOV R32, UR8 ;  /* 0x0000000800207c02 */ /* 0x004fe40008000f00 */
.L_x_2:
[----:B------:R-:W-:Y:S01]  /*0270*/  IMAD.U32 R0, RZ, RZ, UR10 ;  /* 0x0000000aff007e24 */ /* 0x000fe2000f8e00ff */
[----:B------:R-:W-:Y:S04]  /*0280*/  BSSY.RECONVERGENT B0, `(.L_x_4) ;  /* 0x000000c000007945 */ /* 0x000fe80003800200 */
[C---:B------:R-:W-:Y:S02]  /*0290*/  ISETP.NE.OR P2, PT, R0.reuse, 0x1, !P1 ;  /* 0x000000010000780c */ /* 0x040fe40004f45670 */
[----:B------:R-:W-:-:S11]  /*02a0*/  ISETP.NE.OR P0, PT, R0, 0x3, !P1 ;  /* 0x000000030000780c */ /* 0x000fd60004f05670 */
[----:B------:R-:W-:Y:S05]  /*02b0*/  @P2 BRA `(.L_x_5) ;  /* 0x0000000000202947 */ /* 0x000fea0003800000 */
[----:B------:R-:W3:Y:S02]  /*02c0*/  LDCU.64 UR8, c[0x0][0x348] ;  /* 0x00006900ff0877ac */ /* 0x000ee40008000a00 */
[----:B---3--:R-:W-:Y:S02]  /*02d0*/  UIADD3 UR12, UP1, UPT, UR8, 0x80, URZ ;  /* 0x00000080080c7890 */ /* 0x008fe4000ff3e0ff */
[----:B------:R-:W-:Y:S02]  /*02e0*/  UIADD3 UR8, UP0, UPT, UR8, 0x180, URZ ;  /* 0x0000018008087890 */ /* 0x000fe4000ff1e0ff */
[----:B------:R-:W-:Y:S02]  /*02f0*/  UIADD3.X UR13, UPT, UPT, URZ, UR9, URZ, UP1, !UPT ;  /* 0x00000009ff0d7290 */ /* 0x000fe40008ffe4ff */
[----:B------:R-:W-:-:S07]  /*0300*/  UIADD3.X UR9, UPT, UPT, URZ, UR9, URZ, UP0, !UPT ;  /* 0x00000009ff097290 */ /* 0x000fce00087fe4ff */
[----:B------:R3:W-:Y:S02]  /*0310*/  UTMACCTL.PF [UR12] ;  /* 0x000000000c0079b9 */ /* 0x0007e40008040000 */
[----:B------:R3:W-:Y:S02]  /*0320*/  UTMACCTL.PF [UR8] ;  /* 0x00000000080079b9 */ /* 0x0007e40008040000 */
[----:B---3--:R-:W-:Y:S01]  /*0330*/  NOP ;  /* 0x0000000000007918 */ /* 0x008fe20000000000 */
.L_x_5:
[----:B------:R-:W-:Y:S05]  /*0340*/  BSYNC.RECONVERGENT B0 ;  /* 0x0000000000007941 */ /* 0x000fea0003800200 */
.L_x_4:
[----:B------:R-:W-:Y:S04]  /*0350*/  BSSY.RECONVERGENT B0, `(.L_x_6) ;  /* 0x000000a000007945 */ /* 0x000fe80003800200 */
        /* <DEDUP_REMOVED lines=9> */
.L_x_7:
[----:B------:R-:W-:Y:S05]  /*03f0*/  BSYNC.RECONVERGENT B0 ;  /* 0x0000000000007941 */ /* 0x000fea0003800200 */
.L_x_6:
[----:B------:R-:W3:Y:S01]  /*0400*/  LDCU.64 UR8, c[0x0][0x888] ;  /* 0x00011100ff0877ac */ /* 0x000ee20008000a00 */
[----:B------:R-:W-:Y:S02]  /*0410*/  UISETP.EQ.U32.AND UP1, UPT, UR6, URZ, UPT ;  /* 0x000000ff0600728c */ /* 0x000fe4000bf22070 */
[----:B------:R-:W-:Y:S02]  /*0420*/  UPLOP3.LUT UP5, UPT, UPT, UPT, UPT, 0x80, 0x8 ;  /* 0x000000000008789c */ /* 0x000fe40003faf070 */
[----:B---3--:R-:W-:-:S04]  /*0430*/  UISETP.NE.U32.AND UP0, UPT, UR8, URZ, UPT ;  /* 0x000000ff0800728c */ /* 0x008fc8000bf05070 */
[----:B------:R-:W-:-:S04]  /*0440*/  UISETP.NE.AND.EX UP0, UPT, UR9, URZ, UPT, UP0 ;  /* 0x000000ff0900728c */ /* 0x000fc8000bf05300 */
[----:B------:R-:W-:-:S04]  /*0450*/  UISETP.EQ.OR.EX UP2, UPT, UR7, URZ, !UP0, UP1 ;  /* 0x000000ff0700728c */ /* 0x000fc8000c742710 */
[----:B------:R-:W-:-:S05]  /*0460*/  UP2UR UR50, UPR, URZ, 0x4 ;  /* 0x00000004ff327883 */ /* 0x000fca0008000000 */
[----:B------:R-:W-:Y:S07]  /*0470*/  BRA.U !UP2, `(.L_x_8) ;  /* 0x000000010a207547 */ /* 0x000fee000b800000 */
[----:B------:R-:W-:Y:S01]  /*0480*/  UISETP.NE.U32.AND UP2, UPT, UR6, URZ, UPT ;  /* 0x000000ff0600728c */ /* 0x000fe2000bf45070 */
[----:B-----5:R-:W-:Y:S01]  /*0490*/  FSETP.NEU.AND P0, PT, R35, RZ, PT ;  /* 0x000000ff2300720b */ /* 0x020fe20003f0d000 */
[----:B------:R-:W-:Y:S02]  /*04a0*/  USEL UR6, URZ, 0xffffffff, UP0 ;  /* 0xffffffffff067887 */ /* 0x000fe40008000000 */
[----:B------:R-:W-:-:S10]  /*04b0*/  UISETP.NE.AND.EX UP2, UPT, UR7, URZ, UPT, UP2 ;  /* 0x000000ff0700728c */ /* 0x000fd4000bf45320 */
[----:B------:R-:W-:Y:S01]  /*04c0*/  VOTEU.ANY UP1, P0 ;  /* 0x0000000000ff7886 */ /* 0x000fe20000020100 */
[----:B------:R-:W-:-:S04]  /*04d0*/  @!UP2 USEL UR6, URZ, 0xffffffff, UP1 ;  /* 0xffffffffff06a887 */ /* 0x000fc80008800000 */
[----:B------:R-:W-:-:S04]  /*04e0*/  ULOP3.LUT UR6, UR6, 0x1, URZ, 0xc0, !UPT ;  /* 0x0000000106067892 */ /* 0x000fc8000f8ec0ff */
[----:B------:R-:W-:-:S11]  /*04f0*/  UISETP.NE.U32.AND UP5, UPT, UR6, 0x1, UPT ;  /* 0x000000010600788c */ /* 0x000fd6000bfa5070 */
.L_x_8:
[----:B------:R-:W3:Y:S01]  /*0500*/  SHFL.IDX PT, R0, R66, RZ, 0x1f ;  /* 0x00001fff42007589 */ /* 0x000ee200000e0000 */
[----:B------:R-:W-:-:S04]  /*0510*/  UISETP.NE.AND UP1, UPT, UR10, 0x2, UPT ;  /* 0x000000020a00788c */ /* 0x000fc8000bf25270 */
[----:B------:R-:W-:Y:S02]  /*0520*/  UISETP.EQ.AND UP2, UPT, UR5, URZ, !UP1 ;  /* 0x000000ff0500728c */ /* 0x000fe4000cf42270 */
[----:B------:R-:W-:-:S04]  /*0530*/  USEL UR6, URZ, 0x1, UP1 ;  /* 0x00000001ff067887 */ /* 0x000fc80008800000 */
[----:B------:R-:W-:Y:S02]  /*0540*/  PLOP3.LUT P5, PT, P1, PT, UP2, 0x80, 0x8 ;  /* 0x000000000008781c */ /* 0x000fe40000faf028 */
[----:B---3--:R-:W-:-:S13]  /*0550*/  ISETP.NE.AND P0, PT, R0, RZ, PT ;  /* 0x000000ff0000720c */ /* 0x008fda0003f05270 */
[----:B------:R-:W-:Y:S05]  /*0560*/  @P0 BRA `(.L_x_9) ;  /* 0x00000000003c0947 */ /* 0x000fea0003800000 */
[----:B------:R-:W-:Y:S01]  /*0570*/  UMOV UR8, 0x400 ;  /* 0x0000040000087882 */ /* 0x000fe20000000000 */
[----:B------:R-:W-:Y:S01]  /*0580*/  UMOV UR7, 0x1 ;  /* 0x0000000100077882 */ /* 0x000fe20000000000 */
[----:B------:R-:W-:Y:S02]  /*0590*/  ULEA UR8, UR37, UR8, 0x18 ;  /* 0x0000000825087291 */ /* 0x000fe4000f8ec0ff */
[----:B------:R-:W-:-:S04]  /*05a0*/  UIADD3 UR12, UPT, UPT, -UR7, 0x100000, URZ ;  /* 0x00100000070c7890 */ /* 0x000fc8000fffe1ff */
[----:B------:R-:W-:Y:S02]  /*05b0*/  USHF.L.U32 UR13, UR12, 0xb, URZ ;  /* 0x0000000b0c0d7899 */ /* 0x000fe400080006ff */
[----:B------:R-:W-:Y:S01]  /*05c0*/  USHF.L.U32 UR12, UR12, 0x1, URZ ;  /* 0x000000010c0c7899 */ /* 0x000fe200080006ff */
[----:B------:R-:W-:Y:S01]  /*05d0*/  ELECT P0, URZ, PT ;  /* 0x0000000000ff782f */ /* 0x000fe20003800000 */
[----:B------:R-:W3:Y:S10]  /*05e0*/  FENCE.VIEW.ASYNC.S ;  /* 0x00000000000073c6 */ /* 0x000ef40000000000 */
[----:B---3--:R3:W4:Y:S01]  /*05f0*/  SYNCS.EXCH.64 URZ, [UR8], UR12 ;  /* 0x0000000c08ff75b2 */ /* 0x0087220008000100 */
[----:B------:R3:W1:Y:S01]  /*0600*/  SYNCS.EXCH.64 URZ, [UR8+0x18], UR12 ;  /* 0x0000180c08ff75b2 */ /* 0x0006620008000100 */
[----:B------:R3:W1:Y:S01]  /*0610*/  SYNCS.EXCH.64 URZ, [UR8+0x8], UR12 ;  /* 0x0000080c08ff75b2 */ /* 0x0006620008000100 */
[----:B------:R3:W1:Y:S01]  /*0620*/  SYNCS.EXCH.64 URZ, [UR8+0x20], UR12 ;  /* 0x0000200c08ff75b2 */ /* 0x0006620008000100 */
[----:B------:R3:W1:Y:S01]  /*0630*/  SYNCS.EXCH.64 URZ, [UR8+0x10], UR12 ;  /* 0x0000100c08ff75b2 */ /* 0x0006620008000100 */
[----:B------:R3:W1:Y:S01]  /*0640*/  SYNCS.EXCH.64 URZ, [UR8+0x28], UR12 ;  /* 0x0000280c08ff75b2 */ /* 0x0006620008000100 */
[----:B------:R-:W-:Y:S01]  /*0650*/  NOP ;  /* 0x0000000000007918 */ /* 0x000fe20000000000 */
.L_x_9:
[----:B------:R-:W2:Y:S01]  /*0660*/  SHFL.IDX PT, R0, R66, RZ, 0x1f ;  /* 0x00001fff42007589 */ /* 0x000ea200000e0000 */
[----:B------:R-:W-:Y:S01]  /*0670*/  NOP ;  /* 0x0000000000007918 */ /* 0x000fe20000000000 */
[----:B--2---:R-:W-:-:S13]  /*0680*/  ISETP.NE.AND P0, PT, R0, 0x1, PT ;  /* 0x000000010000780c */ /* 0x004fda0003f05270 */
[----:B------:R-:W-:Y:S05]  /*0690*/  @P0 BRA `(.L_x_10) ;  /* 0x0000000000540947 */ /* 0x000fea0003800000 */
[----:B------:R-:W-:Y:S01]  /*06a0*/  UMOV UR9, 0x400 ;  /* 0x0000040000097882 */ /* 0x000fe20000000000 */
[----:B---3--:R-:W-:Y:S01]  /*06b0*/  UMOV UR8, 0x20 ;  /* 0x0000002000087882 */ /* 0x008fe20000000000 */
[----:B------:R-:W-:Y:S01]  /*06c0*/  UMOV UR7, 0x80 ;  /* 0x0000008000077882 */ /* 0x000fe20000000000 */
[----:B------:R-:W-:Y:S02]  /*06d0*/  ULEA UR9, UR37, UR9, 0x18 ;  /* 0x0000000925097291 */ /* 0x000fe4000f8ec0ff */
[----:B------:R-:W-:-:S04]  /*06e0*/  UIADD3 UR12, UPT, UPT, -UR8, 0x100000, URZ ;  /* 0x00100000080c7890 */ /* 0x000fc8000fffe1ff */
[----:B------:R-:W-:Y:S02]  /*06f0*/  USHF.L.U32 UR13, UR12, 0xb, URZ ;  /* 0x0000000b0c0d7899 */ /* 0x000fe400080006ff */
[----:B------:R-:W-:Y:S02]  /*0700*/  USHF.L.U32 UR12, UR12, 0x1, URZ ;  /* 0x000000010c0c7899 */ /* 0x000fe400080006ff */
[----:B------:R-:W-:-:S04]  /*0710*/  UIADD3 UR14, UPT, UPT, -UR7, 0x100000, URZ ;  /* 0x00100000070e7890 */ /* 0x000fc8000fffe1ff */
[----:B------:R-:W-:Y:S02]  /*0720*/  USHF.L.U32 UR15, UR14, 0xb, URZ ;  /* 0x0000000b0e0f7899 */ /* 0x000fe400080006ff */
[----:B------:R-:W-:Y:S01]  /*0730*/  USHF.L.U32 UR14, UR14, 0x1, URZ ;  /* 0x000000010e0e7899 */ /* 0x000fe200080006ff */
[----:B------:R-:W-:Y:S01]  /*0740*/  ELECT P0, URZ, PT ;  /* 0x0000000000ff782f */ /* 0x000fe20003800000 */
[----:B------:R-:W2:Y:S02]  /*0750*/  FENCE.VIEW.ASYNC.S ;  /* 0x00000000000073c6 */ /* 0x000ea40000000000 */
[----:B--2---:R2:W3:Y:S08]  /*0760*/  SYNCS.EXCH.64 URZ, [UR9+0x30], UR12 ;  /* 0x0000300c09ff75b2 */ /* 0x0044f00008000100 */
[----:B------:R2:W1:Y:S01]  /*0770*/  SYNCS.EXCH.64 URZ, [UR9+0x50], UR14 ;  /* 0x0000500e09ff75b2 */ /* 0x0004620008000100 */
[----:B------:R2:W1:Y:S01]  /*0780*/  SYNCS.EXCH.64 URZ, [UR9+0x38], UR12 ;  /* 0x0000380c09ff75b2 */ /* 0x0004620008000100 */
[----:B------:R2:W1:Y:S01]  /*0790*/  SYNCS.EXCH.64 URZ, [UR9+0x58], UR14 ;  /* 0x0000580e09ff75b2 */ /* 0x0004620008000100 */
[----:B------:R2:W1:Y:S01]  /*07a0*/  SYNCS.EXCH.64 URZ, [UR9+0x40], UR12 ;  /* 0x0000400c09ff75b2 */ /* 0x0004620008000100 */
[----:B------:R2:W1:Y:S01]  /*07b0*/  SYNCS.EXCH.64 URZ, [UR9+0x60], UR14 ;  /* 0x0000600e09ff75b2 */ /* 0x0004620008000100 */
[----:B------:R2:W1:Y:S01]  /*07c0*/  SYNCS.EXCH.64 URZ, [UR9+0x48], UR12 ;  /* 0x0000480c09ff75b2 */ /* 0x0004620008000100 */
[----:B------:R2:W1:Y:S01]  /*07d0*/  SYNCS.EXCH.64 URZ, [UR9+0x68], UR14 ;  /* 0x0000680e09ff75b2 */ /* 0x0004620008000100 */
[----:B------:R-:W-:Y:S01]  /*07e0*/  NOP ;  /* 0x0000000000007918 */ /* 0x000fe20000000000 */
.L_x_10:
[----:B------:R-:W4:Y:S01]  /*07f0*/  SHFL.IDX PT, R0, R66, RZ, 0x1f ;  /* 0x00001fff42007589 */ /* 0x000f2200000e0000 */
[----:B------:R-:W-:Y:S01]  /*0800*/  NOP ;  /* 0x0000000000007918 */ /* 0x000fe20000000000 */
[----:B----4-:R-:W-:-:S13]  /*0810*/  ISETP.NE.AND P0, PT, R0, 0x3, PT ;  /* 0x000000030000780c */ /* 0x010fda0003f05270 */
[----:B------:R-:W-:Y:S05]  /*0820*/  @P0 BRA `(.L_x_11) ;  /* 0x00000000002c0947 */ /* 0x000fea0003800000 */
[----:B---3--:R-:W-:Y:S01]  /*0830*/  UMOV UR8, 0x400 ;  /* 0x0000040000087882 */ /* 0x008fe20000000000 */
[----:B------:R-:W-:Y:S01]  /*0840*/  UMOV UR7, 0x20 ;  /* 0x0000002000077882 */ /* 0x000fe20000000000 */
[----:B------:R-:W-:Y:S02]  /*0850*/  ULEA UR8, UR37, UR8, 0x18 ;  /* 0x0000000825087291 */ /* 0x000fe4000f8ec0ff */
[----:B--2---:R-:W-:-:S04]  /*0860*/  UIADD3 UR12, UPT, UPT, -UR7, 0x100000, URZ ;  /* 0x00100000070c7890 */ /* 0x004fc8000fffe1ff */
[----:B------:R-:W-:Y:S02]  /*0870*/  USHF.L.U32 UR13, UR12, 0xb, URZ ;  /* 0x0000000b0c0d7899 */ /* 0x000fe400080006ff */
[----:B------:R-:W-:Y:S01]  /*0880*/  USHF.L.U32 UR12, UR12, 0x1, URZ ;  /* 0x000000010c0c7899 */ /* 0x000fe200080006ff */
[----:B------:R-:W-:Y:S01]  /*0890*/  ELECT P0, URZ, PT ;  /* 0x0000000000ff782f */ /* 0x000fe20003800000 */
[----:B------:R-:W2:Y:S10]  /*08a0*/  FENCE.VIEW.ASYNC.S ;  /* 0x00000000000073c6 */ /* 0x000eb40000000000 */
[----:B--2---:R4:W2:Y:S01]  /*08b0*/  SYNCS.EXCH.64 URZ, [UR8+0x70], UR12 ;  /* 0x0000700c08ff75b2 */ /* 0x0048a20008000100 */
[----:B------:R4:W3:Y:S02]  /*08c0*/  SYNCS.EXCH.64 URZ, [UR8+0x78], UR12 ;  /* 0x0000780c08ff75b2 */ /* 0x0008e40008000100 */
[----:B----4-:R-:W-:Y:S01]  /*08d0*/  NOP ;  /* 0x0000000000007918 */ /* 0x010fe20000000000 */
.L_x_11:
[----:B------:R-:W4:Y:S01]  /*08e0*/  SHFL.IDX PT, R0, R66, RZ, 0x1f ;  /* 0x00001fff42007589 */ /* 0x000f2200000e0000 */
[----:B------:R-:W-:Y:S01]  /*08f0*/  NOP ;  /* 0x0000000000007918 */ /* 0x000fe20000000000 */
[----:B----4-:R-:W-:-:S13]  /*0900*/  ISETP.NE.AND P0, PT, R0, 0x4, PT ;  /* 0x000000040000780c */ /* 0x010fda0003f05270 */
[----:B------:R-:W-:Y:S05]  /*0910*/  @P0 BRA `(.L_x_12) ;  /* 0x0000000000480947 */ /* 0x000fea0003800000 */
[----:B--2---:R-:W-:Y:S01]  /*0920*/  UMOV UR9, 0x1e0 ;  /* 0x000001e000097882 */ /* 0x004fe20000000000 */
[----:B---3--:R-:W-:Y:S01]  /*0930*/  UMOV UR8, 0x400 ;  /* 0x0000040000087882 */ /* 0x008fe20000000000 */
[----:B------:R-:W-:Y:S01]  /*0940*/  USEL UR9, UR9, 0x1a0, UP5 ;  /* 0x000001a009097887 */ /* 0x000fe2000a800000 */
        /* <DEDUP_REMOVED lines=10> */
[----:B--2---:R4:W2:Y:S08]  /*09f0*/  SYNCS.EXCH.64 URZ, [UR8+0x80], UR12 ;  /* 0x0000800c08ff75b2 */ /* 0x0048b00008000100 */
[----:B------:R4:W3:Y:S01]  /*0a00*/  SYNCS.EXCH.64 URZ, [UR8+0x90], UR14 ;  /* 0x0000900e08ff75b2 */ /* 0x0008e20008000100 */
[----:B------:R4:W1:Y:S01]  /*0a10*/  SYNCS.EXCH.64 URZ, [UR8+0x88], UR12 ;  /* 0x0000880c08ff75b2 */ /* 0x0008620008000100 */
[----:B------:R4:W1:Y:S02]  /*0a20*/  SYNCS.EXCH.64 URZ, [UR8+0x98], UR14 ;  /* 0x0000980e08ff75b2 */ /* 0x0008640008000100 */
[----:B----4-:R-:W-:Y:S01]  /*0a30*/  NOP ;  /* 0x0000000000007918 */ /* 0x010fe20000000000 */
.L_x_12:
[----:B------:R-:W4:Y:S01]  /*0a40*/  SHFL.IDX PT, R0, R66, RZ, 0x1f ;  /* 0x00001fff42007589 */ /* 0x000f2200000e0000 */
[----:B------:R-:W-:Y:S01]  /*0a50*/  NOP ;  /* 0x0000000000007918 */ /* 0x000fe20000000000 */
[----:B----4-:R-:W-:-:S13]  /*0a60*/  ISETP.NE.AND P0, PT, R0, 0x5, PT ;  /* 0x000000050000780c */ /* 0x010fda0003f05270 */
[----:B------:R-:W-:Y:S05]  /*0a70*/  @P0 BRA `(.L_x_13) ;  /* 0x0000000000540947 */ /* 0x000fea0003800000 */
[----:B--2---:R-:W-:Y:S01]  /*0a80*/  UMOV UR9, 0x400 ;  /* 0x0000040000097882 */ /* 0x004fe20000000000 */
        /* <DEDUP_REMOVED lines=14> */
[----:B------:R4:W1:Y:S01]  /*0b70*/  SYNCS.EXCH.64 URZ, [UR9+0xc8], UR14 ;  /* 0x0000c80e09ff75b2 */ /* 0x0008620008000100 */
[----:B------:R4:W1:Y:S01]  /*0b80*/  SYNCS.EXCH.64 URZ, [UR9+0xb0], UR12 ;  /* 0x0000b00c09ff75b2 */ /* 0x0008620008000100 */
[----:B------:R4:W1:Y:S01]  /*0b90*/  SYNCS.EXCH.64 URZ, [UR9+0xd0], UR14 ;  /* 0x0000d00e09ff75b2 */ /* 0x0008620008000100 */
[----:B------:R4:W1:Y:S01]  /*0ba0*/  SYNCS.EXCH.64 URZ, [UR9+0xb8], UR12 ;  /* 0x0000b80c09ff75b2 */ /* 0x0008620008000100 */
[----:B------:R4:W1:Y:S02]  /*0bb0*/  SYNCS.EXCH.64 URZ, [UR9+0xd8], UR14 ;  /* 0x0000d80e09ff75b2 */ /* 0x0008640008000100 */
[----:B----4-:R-:W-:Y:S01]  /*0bc0*/  NOP ;  /* 0x0000000000007918 */ /* 0x010fe20000000000 */
.L_x_13:
[----:B------:R-:W4:Y:S01]  /*0bd0*/  SHFL.IDX PT, R0, R66, RZ, 0x1f ;  /* 0x00001fff42007589 */ /* 0x000f2200000e0000 */
[----:B------:R-:W-:Y:S01]  /*0be0*/  ISETP.NE.OR P1, PT, RZ, UR10, !P1 ;  /* 0x0000000aff007c0c */ /* 0x000fe2000cf25670 */
        /* <DEDUP_REMOVED lines=12> */
[----:B------:R4:W3:Y:S01]  /*0cb0*/  SYNCS.EXCH.64 URZ, [UR8+0xf0], UR12 ;  /* 0x0000f00c08ff75b2 */ /* 0x0008e20008000100 */
[----:B------:R4:W1:Y:S01]  /*0cc0*/  SYNCS.EXCH.64 URZ, [UR8+0xe8], UR12 ;  /* 0x0000e80c08ff75b2 */ /* 0x0008620008000100 */
[----:B------:R4:W1:Y:S02]  /*0cd0*/  SYNCS.EXCH.64 URZ, [UR8+0xf8], UR12 ;  /* 0x0000f80c08ff75b2 */ /* 0x0008640008000100 */
[----:B----4-:R-:W-:Y:S01]  /*0ce0*/  NOP ;  /* 0x0000000000007918 */ /* 0x010fe20000000000 */
.L_x_14:
[----:B------:R-:W-:Y:S01]  /*0cf0*/  VOTEU.ALL UP1, P1 ;  /* 0x0000000000ff7886 */ /* 0x000fe20000820000 */
[----:B---3--:R-:W3:Y:S01]  /*0d00*/  LDCU UR8, c[0x0][0x36c] ;  /* 0x00006d80ff0877ac */ /* 0x008ee20008000800 */
[----:B------:R-:W-:Y:S01]  /*0d10*/  NOP ;  /* 0x0000000000007918 */ /* 0x000fe20000000000 */
[----:B------:R-:W-:Y:S01]  /*0d20*/  LOP3.LUT R10, R72, 0x1f, RZ, 0xc0, !PT ;  /* 0x0000001f480a7812 */ /* 0x000fe200078ec0ff */
[----:B--2---:R-:W-:Y:S01]  /*0d30*/  UMOV UR12, 0x20 ;  /* 0x00000020000c7882 */ /* 0x004fe20000000000 */
[----:B------:R-:W-:Y:S01]  /*0d40*/  @!UP1 UMOV UR7, 0x400 ;  /* 0x0000040000079882 */ /* 0x000fe20000000000 */
[----:B------:R-:W-:-:S04]  /*0d50*/  @!UP1 UIADD3 UR12, UPT, UPT, -UR12, 0x100000, URZ ;  /* 0x001000000c0c9890 */ /* 0x000fc8000fffe1ff */
[----:B------:R-:W-:Y:S02]  /*0d60*/  @!UP1 USHF.L.U32 UR13, UR12, 0xb, URZ ;  /* 0x0000000b0c0d9899 */ /* 0x000fe400080006ff */
[----:B------:R-:W-:Y:S02]  /*0d70*/  @!UP1 USHF.L.U32 UR12, UR12, 0x1, URZ ;  /* 0x000000010c0c9899 */ /* 0x000fe400080006ff */
[----:B------:R-:W-:Y:S01]  /*0d80*/  @!UP1 ULEA UR7, UR37, UR7, 0x18 ;  /* 0x0000000725079291 */ /* 0x000fe2000f8ec0ff */
[----:B------:R-:W-:Y:S01]  /*0d90*/  VOTEU.ALL UP1, P1 ;  /* 0x0000000000ff7886 */ /* 0x000fe20000820000 */
[----:B------:R-:W-:Y:S01]  /*0da0*/  UISETP.NE.AND UP4, UPT, UR10, URZ, UPT ;  /* 0x000000ff0a00728c */ /* 0x000fe2000bf85270 */
[----:B------:R-:W2:Y:S09]  /*0db0*/  FENCE.VIEW.ASYNC.S ;  /* 0x00000000000073c6 */ /* 0x000eb20000000000 */
[----:B--2---:R2:W4:Y:S01]  /*0dc0*/  @!UP1 SYNCS.EXCH.64 URZ, [UR7+0x100], UR12 ;  /* 0x0001000c07ff95b2 */ /* 0x0045220008000100 */
[----:B---3--:R-:W-:-:S09]  /*0dd0*/  UISETP.EQ.U32.AND UP1, UPT, UR8, 0x1, UPT ;  /* 0x000000010800788c */ /* 0x008fd2000bf22070 */
[----:B------:R-:W-:Y:S05]  /*0de0*/  BRA.U !UP1, `(.L_x_15) ;  /* 0x0000000109087547 */ /* 0x000fea000b800000 */
[----:B-1--4-:R-:W-:Y:S01]  /*0df0*/  UCGABAR_ARV ;  /* 0x00000000000079c7 */ /* 0x012fe20008000000 */
[----:B------:R-:W-:Y:S05]  /*0e00*/  BRA `(.L_x_16) ;  /* 0x0000000000047947 */ /* 0x000fea0003800000 */
.L_x_15:
[----:B-1--4-:R-:W-:Y:S01]  /*0e10*/  NOP ;  /* 0x0000000000007918 */ /* 0x012fe20000000000 */
.L_x_16:
[----:B------:R-:W1:Y:S01]  /*0e20*/  S2R R11, SR_CTAID.X ;  /* 0x00000000000b7919 */ /* 0x000e620000002500 */
[----:B------:R-:W-:-:S05]  /*0e30*/  CS2R.32 R60, SR_CgaSize ;  /* 0x00000000003c7805 */ /* 0x000fca0000008a00 */
[----:B------:R-:W-:-:S05]  /*0e40*/  IMAD R60, R60, -0xa0, RZ ;  /* 0xffffff603c3c7824 */ /* 0x000fca00078e02ff */
[----:B------:R-:W-:-:S14]  /*0e50*/  R2UR UR8, R60 ;  /* 0x000000003c0872ca */ /* 0x000fdc00000e0000 */
[----:B------:R-:W3:Y:S01]  /*0e60*/  LDCU UR8, c[0x0][UR8+0x2b0] ;  /* 0x00005600080877ac */ /* 0x000ee20008000800 */
[----:B------:R-:W-:-:S05]  /*0e70*/  CS2R.32 R0, SR_CgaSize ;  /* 0x0000000000007805 */ /* 0x000fca0000008a00 */
[----:B------:R-:W-:-:S06]  /*0e80*/  IMAD R0, R0, -0xa0, RZ ;  /* 0xffffff6000007824 */ /* 0x000fcc00078e02ff */
[----:B------:R-:W4:Y:S01]  /*0e90*/  LDC R0, c[0x0][R0+0x2a0] ;  /* 0x0000a80000007b82 */ /* 0x000f220000000800 */
[----:B------:R-:W-:Y:S01]  /*0ea0*/  PRMT R8, RZ, 0x7610, R8 ;  /* 0x00007610ff087816 */ /* 0x000fe20000000008 */
[----:B------:R-:W3:Y:S01]  /*0eb0*/  S2R R20, SR_CTAID.Y ;  /* 0x0000000000147919 */ /* 0x000ee20000002600 */
[----:B------:R-:W-:-:S05]  /*0ec0*/  CS2R.32 R60, SR_CgaSize ;  /* 0x00000000003c7805 */ /* 0x000fca0000008a00 */
[----:B------:R-:W-:-:S05]  /*0ed0*/  IMAD R60, R60, -0xa0, RZ ;  /* 0xffffff603c3c7824 */ /* 0x000fca00078e02ff */
[----:B--2---:R-:W-:-:S14]  /*0ee0*/  R2UR UR7, R60 ;  /* 0x000000003c0772ca */ /* 0x004fdc00000e0000 */
[----:B------:R-:W2:Y:S01]  /*0ef0*/  LDCU UR7, c[0x0][UR7+0x2b4] ;  /* 0x00005680070777ac */ /* 0x000ea20008000800 */
[----:B------:R-:W-:Y:S01]  /*0f00*/  UISETP.NE.AND UP2, UPT, UR10, 0x2, UPT ;  /* 0x000000020a00788c */ /* 0x000fe2000bf45270 */
[----:B------:R-:W3:Y:S01]  /*0f10*/  LDC R9, c[0x0][0xb24] ;  /* 0x0002c900ff097b82 */ /* 0x000ee20000000800 */
[----:B------:R-:W-:-:S05]  /*0f20*/  CS2R.32 R58, SR_CgaSize ;  /* 0x00000000003a7805 */ /* 0x000fca0000008a00 */
[----:B------:R-:W-:-:S06]  /*0f30*/  IMAD R58, R58, -0xa0, RZ ;  /* 0xffffff603a3a7824 */ /* 0x000fcc00078e02ff */
[----:B------:R-:W4:Y:S08]  /*0f40*/  LDC R58, c[0x0][R58+0x2a4] ;  /* 0x0000a9003a3a7b82 */ /* 0x000f300000000800 */
[----:B------:R-:W4:Y:S01]  /*0f50*/  LDC R26, c[0x0][0xb24] ;  /* 0x0002c900ff1a7b82 */ /* 0x000f220000000800 */
[----:B-1----:R-:W-:Y:S01]  /*0f60*/  I2FP.F32.U32 R4, R11 ;  /* 0x0000000b00047245 */ /* 0x002fe20000201000 */
[----:B------:R-:W-:-:S06]  /*0f70*/  IMAD.MOV.U32 R21, RZ, RZ, R11 ;  /* 0x000000ffff157224 */ /* 0x000fcc00078e000b */
[----:B------:R-:W1:Y:S01]  /*0f80*/  S2UR UR36, SR_CTAID.Z ;  /* 0x00000000002479c3 */ /* 0x000e620000002700 */
[----:B---3--:R-:W-:Y:S02]  /*0f90*/  ISETP.GE.AND P0, PT, R9, 0x1, PT ;  /* 0x000000010900780c */ /* 0x008fe40003f06270 */
[----:B------:R-:W-:Y:S01]  /*0fa0*/  I2FP.F32.U32 R2, R20 ;  /* 0x0000001400027245 */ /* 0x000fe20000201000 */
[----:B------:R-:W-:-:S04]  /*0fb0*/  FMUL R4, R4, UR8 ;  /* 0x0000000804047c20 */ /* 0x000fc80008400000 */
[----:B--2---:R-:W-:Y:S01]  /*0fc0*/  FMUL R2, R2, UR7 ;  /* 0x0000000702027c20 */ /* 0x004fe20008400000 */
[----:B------:R-:W2:Y:S01]  /*0fd0*/  F2I.U32.TRUNC.NTZ R60, R4 ;  /* 0x00000004003c7305 */ /* 0x000ea2000020f000 */
[----:B------:R-:W3:Y:S07]  /*0fe0*/  LDCU UR7, c[0x0][0xb30] ;  /* 0x00016600ff0777ac */ /* 0x000eee0008000800 */
[----:B------:R-:W1:Y:S01]  /*0ff0*/  F2I.U32.TRUNC.NTZ R3, R2 ;  /* 0x0000000200037305 */ /* 0x000e62000020f000 */
[----:B--2---:R-:W-:-:S04]  /*1000*/  IMAD.MOV R60, RZ, RZ, -R60 ;  /* 0x000000ffff3c7224 */ /* 0x004fc800078e0a3c */
[----:B----4-:R-:W-:Y:S01]  /*1010*/  IMAD R60, R0, R60, R11 ;  /* 0x0000003c003c7224 */ /* 0x010fe200078e020b */
[----:B------:R-:W-:Y:S01]  /*1020*/  PRMT R0, RZ, 0x7610, R0 ;  /* 0x00007610ff007816 */ /* 0x000fe20000000000 */
[----:B---3--:R-:W-:Y:S01]  /*1030*/  UISETP.NE.AND UP3, UPT, UR7, 0x1, UPT ;  /* 0x000000010700788c */ /* 0x008fe2000bf65270 */
[----:B-1----:R-:W-:-:S05]  /*1040*/  IADD3 R3, PT, PT, -R3, RZ, RZ ;  /* 0x000000ff03037210 */ /* 0x002fca0007ffe1ff */
[----:B------:R-:W-:Y:S01]  /*1050*/  IMAD R58, R58, R3, R20 ;  /* 0x000000033a3a7224 */ /* 0x000fe200078e0214 */
[----:B------:R-:W-:Y:S06]  /*1060*/  BRA.U UP4, `(.L_x_17) ;  /* 0x0000000104247547 */ /* 0x000fec000b800000 */
[----:B------:R-:W-:Y:S01]  /*1070*/  ISETP.NE.AND P1, PT, R58, RZ, PT ;  /* 0x000000ff3a00720c */ /* 0x000fe20003f25270 */
[----:B------:R-:W-:Y:S01]  /*1080*/  IMAD.MOV.U32 R0, RZ, RZ, 0x3 ;  /* 0x00000003ff007424 */ /* 0x000fe200078e00ff */
[C---:B------:R-:W-:Y:S02]  /*1090*/  LOP3.LUT R3, R60.reuse, 0xfffffffe, RZ, 0xc0, !PT ;  /* 0xfffffffe3c037812 */ /* 0x040fe400078ec0ff */
[----:B------:R-:W-:Y:S02]  /*10a0*/  ISETP.LT.U32.OR P1, PT, R60, 0x2, !P1 ;  /* 0x000000023c00780c */ /* 0x000fe40004f21470 */
[----:B------:R-:W-:Y:S02]  /*10b0*/  SHF.L.U32 R0, R0, R3, RZ ;  /* 0x0000000300007219 */ /* 0x000fe400000006ff */
[----:B------:R-:W-:Y:S02]  /*10c0*/  SEL R5, RZ, 0x1, !P1 ;  /* 0x00000001ff057807 */ /* 0x000fe40004800000 */
[----:B------:R-:W-:-:S05]  /*10d0*/  SEL R2, RZ, 0x2, !P1 ;  /* 0x00000002ff027807 */ /* 0x000fca0004800000 */
[----:B------:R-:W-:-:S05]  /*10e0*/  IMAD.IADD R2, R5, 0x1, R2 ;  /* 0x0000000105027824 */ /* 0x000fca00078e0202 */
[----:B------:R-:W-:Y:S02]  /*10f0*/  PRMT R8, R2, 0x7610, R8 ;  /* 0x0000761002087816 */ /* 0x000fe40000000008 */
.L_x_17:
[----:B------:R-:W-:Y:S05]  /*1100*/  @!P0 BRA `(.L_x_18) ;  /* 0x0000000000b88947 */ /* 0x000fea0003800000 */
[----:B------:R-:W1:Y:S01]  /*1110*/  LDC.64 R4, c[0x0][0xb18] ;  /* 0x0002c600ff047b82 */ /* 0x000e620000000a00 */
[----:B------:R-:W-:-:S07]  /*1120*/  ISETP.NE.AND P0, PT, R9, 0x1, PT ;  /* 0x000000010900780c */ /* 0x000fce0003f05270 */
[----:B------:R-:W2:Y:S08]  /*1130*/  LDC R14, c[0x0][0xb0c] ;  /* 0x0002c300ff0e7b82 */ /* 0x000eb00000000800 */
[----:B------:R-:W3:Y:S08]  /*1140*/  LDC R13, c[0x0][0x370] ;  /* 0x0000dc00ff0d7b82 */ /* 0x000ef00000000800 */
[----:B------:R-:W4:Y:S01]  /*1150*/  LDC R16, c[0x0][0x374] ;  /* 0x0000dd00ff107b82 */ /* 0x000f220000000800 */
[----:B-1----:R-:W-:-:S07]  /*1160*/  ISETP.NE.AND P1, PT, R4, 0x1, PT ;  /* 0x000000010400780c */ /* 0x002fce0003f25270 */
[----:B------:R-:W3:Y:S01]  /*1170*/  LDC.64 R6, c[0x0][0xb10] ;  /* 0x0002c400ff067b82 */ /* 0x000ee20000000a00 */
[----:B--2---:R-:W-:-:S07]  /*1180*/  ISETP.NE.AND P2, PT, R14, 0x1, PT ;  /* 0x000000010e00780c */ /* 0x004fce0003f45270 */
[----:B------:R-:W1:Y:S08]  /*1190*/  LDC R12, c[0x0][0xb20] ;  /* 0x0002c800ff0c7b82 */ /* 0x000e700000000800 */
[----:B------:R-:W2:Y:S01]  /*11a0*/  LDC.64 R2, c[0x0][0xb28] ;  /* 0x0002ca00ff027b82 */ /* 0x000ea20000000a00 */
[----:B----4-:R-:W-:-:S04]  /*11b0*/  IMAD.HI.U32 R15, R16, R5, RZ ;  /* 0x00000005100f7227 */ /* 0x010fc800078e00ff */
[----:B------:R-:W-:-:S04]  /*11c0*/  IMAD.HI.U32 R5, R20, R5, RZ ;  /* 0x0000000514057227 */ /* 0x000fc800078e00ff */
[----:B---3--:R-:W-:-:S04]  /*11d0*/  IMAD.HI.U32 R18, R13, R6, RZ ;  /* 0x000000060d127227 */ /* 0x008fc800078e00ff */
[C---:B------:R-:W-:Y:S01]  /*11e0*/  IMAD.HI.U32 R22, R11.reuse, R6, RZ ;  /* 0x000000060b167227 */ /* 0x040fe200078e00ff */
[-C--:B------:R-:W-:Y:S02]  /*11f0*/  @P2 SHF.R.U32.HI R13, RZ, R7.reuse, R18 ;  /* 0x00000007ff0d2219 */ /* 0x080fe40000011612 */
[-C--:B-1----:R-:W-:Y:S02]  /*1200*/  @P1 SHF.R.U32.HI R16, RZ, R12.reuse, R15 ;  /* 0x0000000cff101219 */ /* 0x082fe4000001160f */
[----:B------:R-:W-:Y:S02]  /*1210*/  SHF.R.U32.HI R5, RZ, R12, R5 ;  /* 0x0000000cff057219 */ /* 0x000fe40000011605 */
[----:B------:R-:W-:Y:S02]  /*1220*/  SHF.R.U32.HI R22, RZ, R7, R22 ;  /* 0x00000007ff167219 */ /* 0x000fe40000011616 */
[----:B------:R-:W-:Y:S01]  /*1230*/  SEL R5, R20, R5, !P1 ;  /* 0x0000000514057207 */ /* 0x000fe20004800000 */
[----:B--2---:R-:W-:Y:S01]  /*1240*/  IMAD.HI.U32 R18, R16, R2, RZ ;  /* 0x0000000210127227 */ /* 0x004fe200078e00ff */
[----:B------:R-:W-:-:S02]  /*1250*/  SEL R21, R11, R22, !P2 ;  /* 0x000000160b157207 */ /* 0x000fc40005000000 */
[----:B------:R-:W-:Y:S01]  /*1260*/  IADD3 R7, PT, PT, -R5, RZ, RZ ;  /* 0x000000ff05077210 */ /* 0x000fe20007ffe1ff */
[----:B------:R-:W-:Y:S01]  /*1270*/  IMAD.HI.U32 R6, R13, R2, RZ ;  /* 0x000000020d067227 */ /* 0x000fe200078e00ff */
[----:B------:R-:W-:-:S03]  /*1280*/  @P0 SHF.R.U32.HI R16, RZ, R3, R18 ;  /* 0x00000003ff100219 */ /* 0x000fc60000011612 */
[----:B------:R-:W-:Y:S01]  /*1290*/  IMAD R7, R4, R7, R20 ;  /* 0x0000000704077224 */ /* 0x000fe200078e0214 */
[----:B------:R-:W-:Y:S01]  /*12a0*/  @P0 SHF.R.U32.HI R13, RZ, R3, R6 ;  /* 0x00000003ff0d0219 */ /* 0x000fe20000011606 */
[----:B------:R-:W-:-:S04]  /*12b0*/  IMAD R16, R16, R9, RZ ;  /* 0x0000000910107224 */ /* 0x000fc800078e02ff */
[----:B------:R-:W-:Y:S01]  /*12c0*/  IMAD R6, R13, R9, RZ ;  /* 0x000000090d067224 */ /* 0x000fe200078e02ff */
[----:B------:R-:W-:-:S04]  /*12d0*/  ISETP.GE.AND P1, PT, R5, R16, PT ;  /* 0x000000100500720c */ /* 0x000fc80003f26270 */
[----:B------:R-:W-:Y:S01]  /*12e0*/  ISETP.GE.OR P1, PT, R21, R6, P1 ;  /* 0x000000061500720c */ /* 0x000fe20000f26670 */
[----:B------:R-:W-:-:S05]  /*12f0*/  IMAD.HI.U32 R6, R5, R2, RZ ;  /* 0x0000000205067227 */ /* 0x000fca00078e00ff */
[----:B------:R-:W-:-:S04]  /*1300*/  SHF.R.U32.HI R6, RZ, R3, R6 ;  /* 0x00000003ff067219 */ /* 0x000fc80000011606 */
[----:B------:R-:W-:-:S03]  /*1310*/  SEL R6, R5, R6, !P0 ;  /* 0x0000000605067207 */ /* 0x000fc60004000000 */
[----:B------:R-:W-:Y:S01]  /*1320*/  @!P1 IMAD.HI.U32 R12, R21, R2, RZ ;  /* 0x00000002150c9227 */ /* 0x000fe200078e00ff */
[----:B------:R-:W-:-:S04]  /*1330*/  IADD3 R2, PT, PT, -R6, RZ, RZ ;  /* 0x000000ff06027210 */ /* 0x000fc80007ffe1ff */
[----:B------:R-:W-:Y:S01]  /*1340*/  @!P1 SHF.R.U32.HI R12, RZ, R3, R12 ;  /* 0x00000003ff0c9219 */ /* 0x000fe2000001160c */
[----:B------:R-:W-:-:S03]  /*1350*/  IMAD R2, R9, R2, R5 ;  /* 0x0000000209027224 */ /* 0x000fc600078e0205 */
[----:B------:R-:W-:-:S05]  /*1360*/  @!P1 SEL R3, R21, R12, !P0 ;  /* 0x0000000c15039207 */ /* 0x000fca0004000000 */
[--C-:B------:R-:W-:Y:S02]  /*1370*/  @!P1 IMAD.IADD R6, R6, 0x1, -R3.reuse ;  /* 0x0000000106069824 */ /* 0x100fe400078e0a03 */
[----:B------:R-:W-:Y:S01]  /*1380*/  @!P1 IMAD R3, R2, R13, R3 ;  /* 0x0000000d02039224 */ /* 0x000fe200078e0203 */
[----:B------:R-:W-:Y:S01]  /*1390*/  IADD3 R2, PT, PT, -R21, RZ, RZ ;  /* 0x000000ff15027210 */ /* 0x000fe20007ffe1ff */
[----:B------:R-:W-:Y:S02]  /*13a0*/  @!P1 IMAD R5, R6, R9, R21 ;  /* 0x0000000906059224 */ /* 0x000fe400078e0215 */
[----:B------:R-:W-:Y:S02]  /*13b0*/  @!P1 IMAD.MOV.U32 R21, RZ, RZ, R3 ;  /* 0x000000ffff159224 */ /* 0x000fe400078e0003 */
[----:B------:R-:W-:Y:S02]  /*13c0*/  IMAD R2, R14, R2, R11 ;  /* 0x000000020e027224 */ /* 0x000fe400078e020b */
[----:B------:R-:W-:-:S02]  /*13d0*/  IMAD R20, R5, R4, R7 ;  /* 0x0000000405147224 */ /* 0x000fc400078e0207 */
[----:B------:R-:W-:Y:S02]  /*13e0*/  IMAD R21, R21, R14, R2 ;  /* 0x0000000e15157224 */ /* 0x000fe400078e0202 */
.L_x_18:
[----:B------:R-:W-:Y:S05]  /*13f0*/  BRA.U UP3, `(.L_x_19) ;  /* 0x0000000103407547 */ /* 0x000fea000b800000 */
[----:B------:R-:W1:Y:S08]  /*1400*/  LDC.64 R4, c[0x0][0xb10] ;  /* 0x0002c400ff047b82 */ /* 0x000e700000000a00 */
[----:B------:R-:W2:Y:S08]  /*1410*/  LDC.64 R2, c[0x0][0xb18] ;  /* 0x0002c600ff027b82 */ /* 0x000eb00000000a00 */
[----:B------:R-:W3:Y:S08]  /*1420*/  LDC R6, c[0x0][0xb20] ;  /* 0x0002c800ff067b82 */ /* 0x000ef00000000800 */
[----:B------:R-:W4:Y:S01]  /*1430*/  LDC R12, c[0x0][0xb0c] ;  /* 0x0002c300ff0c7b82 */ /* 0x000f220000000800 */
[----:B-1----:R-:W-:-:S05]  /*1440*/  IMAD.HI.U32 R4, R21, R4, RZ ;  /* 0x0000000415047227 */ /* 0x002fca00078e00ff */
[----:B------:R-:W-:Y:S01]  /*1450*/  SHF.R.U32.HI R4, RZ, R5, R4 ;  /* 0x00000005ff047219 */ /* 0x000fe20000011604 */
[----:B--2---:R-:W-:Y:S01]  /*1460*/  IMAD.HI.U32 R3, R20, R3, RZ ;  /* 0x0000000314037227 */ /* 0x004fe200078e00ff */
[----:B------:R-:W-:-:S04]  /*1470*/  ISETP.NE.AND P0, PT, R2, 0x1, PT ;  /* 0x000000010200780c */ /* 0x000fc80003f05270 */
[----:B---3--:R-:W-:-:S04]  /*1480*/  SHF.R.U32.HI R3, RZ, R6, R3 ;  /* 0x00000006ff037219 */ /* 0x008fc80000011603 */
[----:B------:R-:W-:Y:S02]  /*1490*/  SEL R3, R20, R3, !P0 ;  /* 0x0000000314037207 */ /* 0x000fe40004000000 */
[----:B----4-:R-:W-:-:S04]  /*14a0*/  ISETP.NE.AND P1, PT, R12, 0x1, PT ;  /* 0x000000010c00780c */ /* 0x010fc80003f25270 */
[----:B------:R-:W-:-:S05]  /*14b0*/  SEL R6, R21, R4, !P1 ;  /* 0x0000000415067207 */ /* 0x000fca0004800000 */
[----:B------:R-:W-:Y:S02]  /*14c0*/  IMAD.IADD R4, R3, 0x1, -R6 ;  /* 0x0000000103047824 */ /* 0x000fe400078e0a06 */
[----:B------:R-:W-:Y:S02]  /*14d0*/  IMAD.IADD R3, R6, 0x1, -R3 ;  /* 0x0000000106037824 */ /* 0x000fe400078e0a03 */
[----:B------:R-:W-:Y:S02]  /*14e0*/  IMAD R21, R4, R12, R21 ;  /* 0x0000000c04157224 */ /* 0x000fe400078e0215 */
[----:B------:R-:W-:Y:S02]  /*14f0*/  IMAD R20, R3, R2, R20 ;  /* 0x0000000203147224 */ /* 0x000fe400078e0214 */
.L_x_19:
[----:B------:R-:W-:Y:S05]  /*1500*/  BRA.U !UP1, `(.L_x_20) ;  /* 0x00000001090c7547 */ /* 0x000fea000b800000 */
[----:B------:R-:W-:Y:S01]  /*1510*/  UCGABAR_WAIT ;  /* 0x0000000000007dc7 */ /* 0x000fe20008000000 */
[----:B------:R-:W-:Y:S01]  /*1520*/  CCTL.IVALL ;  /* 0x00000000ff00798f */ /* 0x000fe20002000000 */
[----:B------:R-:W-:Y:S05]  /*1530*/  BRA `(.L_x_21) ;  /* 0x0000000000047947 */ /* 0x000fea0003800000 */
.L_x_20:
[----:B------:R-:W-:Y:S06]  /*1540*/  BAR.SYNC.DEFER_BLOCKING 0x0 ;  /* 0x0000000000007b1d */ /* 0x000fec0000010000 */
.L_x_21:
[----:B------:R-:W-:Y:S05]  /*1550*/  BRA.U UP2, `(.L_x_22) ;  /* 0x0000001102dc7547 */ /* 0x000fea000b800000 */
[----:B------:R-:W1:Y:S01]  /*1560*/  LDCU UR4, c[0x0][0x38c] ;  /* 0x00007180ff0477ac */ /* 0x000e620008000800 */
[----:B------:R-:W2:Y:S01]  /*1570*/  LDC R9, c[0x0][0x370] ;  /* 0x0000dc00ff097b82 */ /* 0x000ea20000000800 */
[----:B------:R-:W-:Y:S01]  /*1580*/  IMAD.SHL.U32 R16, R11, 0x40, RZ ;  /* 0x000000400b107824 */ /* 0x000fe200078e00ff */
[----:B------:R-:W-:Y:S01]  /*1590*/  PLOP3.LUT P1, PT, PT, PT, UP5, 0x80, 0x8 ;  /* 0x000000000008781c */ /* 0x000fe20003f2f058 */
[----:B------:R-:W-:Y:S01]  /*15a0*/  HFMA2 R12, -RZ, RZ, 0, 0 ;  /* 0x00000000ff0c7431 */ /* 0x000fe200000001ff */
[----:B------:R-:W-:Y:S01]  /*15b0*/  UISETP.NE.AND UP1, UPT, UR10, URZ, UPT ;  /* 0x000000ff0a00728c */ /* 0x000fe2000bf25270 */
[----:B------:R-:W-:Y:S01]  /*15c0*/  ISETP.NE.AND P4, PT, R10, RZ, P5 ;  /* 0x000000ff0a00720c */ /* 0x000fe20002f85270 */
[----:B------:R-:W-:Y:S01]  /*15d0*/  IMAD.MOV.U32 R15, RZ, RZ, 0x1 ;  /* 0x00000001ff0f7424 */ /* 0x000fe200078e00ff */
[----:B------:R-:W-:Y:S01]  /*15e0*/  PLOP3.LUT P1, PT, P1, PT, PT, 0x8, 0x80 ;  /* 0x000000000080781c */ /* 0x000fe20000f2e170 */
[----:B------:R-:W3:Y:S01]  /*15f0*/  LDC R0, c[0x0][0x374] ;  /* 0x0000dd00ff007b82 */ /* 0x000ee20000000800 */
[----:B------:R-:W-:Y:S01]  /*1600*/  IMAD.MOV.U32 R14, RZ, RZ, RZ ;  /* 0x000000ffff0e7224 */ /* 0x000fe200078e00ff */
[----:B------:R-:W-:Y:S01]  /*1610*/  MOV R8, 0x1 ;  /* 0x0000000100087802 */ /* 0x000fe20000000f00 */
[----:B------:R-:W-:Y:S01]  /*1620*/  IMAD.MOV.U32 R10, RZ, RZ, RZ ;  /* 0x000000ffff0a7224 */ /* 0x000fe200078e00ff */
[----:B------:R-:W-:Y:S01]  /*1630*/  LOP3.LUT R16, R16, 0x40, RZ, 0xc0, !PT ;  /* 0x0000004010107812 */ /* 0x000fe200078ec0ff */
[----:B------:R-:W4:Y:S01]  /*1640*/  LDCU.64 UR14, c[0x0][0x348] ;  /* 0x00006900ff0e77ac */ /* 0x000f220008000a00 */
[----:B-1----:R-:W-:-:S02]  /*1650*/  UIADD3 UR5, UPT, UPT, UR4, 0x7f, URZ ;  /* 0x0000007f04057890 */ /* 0x002fc4000fffe0ff */
[----:B------:R-:W-:Y:S02]  /*1660*/  USEL UR22, UR6, 0x2, UP1 ;  /* 0x0000000206167887 */ /* 0x000fe40008800000 */
[----:B------:R-:W-:Y:S01]  /*1670*/  USHF.R.S32.HI UR7, URZ, 0x1f, UR5 ;  /* 0x0000001fff077899 */ /* 0x000fe20008011405 */
[----:B------:R-:W-:-:S03]  /*1680*/  UMOV UR23, URZ ;  /* 0x000000ff00177c82 */ /* 0x000fc60008000000 */
[----:B------:R-:W-:Y:S02]  /*1690*/  ULEA.HI UR7, UR7, UR5, URZ, 0x7 ;  /* 0x0000000507077291 */ /* 0x000fe4000f8f38ff */
[----:B------:R-:W-:Y:S02]  /*16a0*/  UIADD3 UR5, UPT, UPT, UR4, -0x1, URZ ;  /* 0xffffffff04057890 */ /* 0x000fe4000fffe0ff */
[----:B------:R-:W-:Y:S02]  /*16b0*/  USHF.R.S32.HI UR7, URZ, 0x7, UR7 ;  /* 0x00000007ff077899 */ /* 0x000fe40008011407 */
[----:B------:R-:W-:Y:S02]  /*16c0*/  UISETP.GE.U32.AND UP2, UPT, UR5, -0xff, UPT ;  /* 0xffffff010500788c */ /* 0x000fe4000bf46070 */
[----:B------:R-:W-:Y:S02]  /*16d0*/  UISETP.LT.U32.AND UP0, UPT, UR7, 0x3, UPT ;  /* 0x000000030700788c */ /* 0x000fe4000bf01070 */
[----:B------:R-:W-:-:S02]  /*16e0*/  UIADD3 UR4, UPT, UPT, UR4, 0xfe, URZ ;  /* 0x000000fe04047890 */ /* 0x000fc4000fffe0ff */
[----:B------:R-:W-:-:S04]  /*16f0*/  USEL UR5, UR7, 0x3, UP0 ;  /* 0x0000000307057887 */ /* 0x000fc80008000000 */
[----:B------:R-:W-:Y:S02]  /*1700*/  UIADD3 UR21, UPT, UPT, UR5, -0x1, URZ ;  /* 0xffffffff05157890 */ /* 0x000fe4000fffe0ff */
[----:B------:R-:W-:Y:S02]  /*1710*/  @UP2 UIADD3 UR21, UPT, UPT, UR5, URZ, URZ ;  /* 0x000000ff05152290 */ /* 0x000fe4000fffe0ff */
[----:B------:R-:W-:Y:S02]  /*1720*/  UIADD3 UR29, UPT, UPT, UR7, -UR5, URZ ;  /* 0x80000005071d7290 */ /* 0x000fe4000fffe0ff */
[----:B------:R-:W-:Y:S02]  /*1730*/  UIADD3 UR13, UPT, UPT, UR21, 0x1, URZ ;  /* 0x00000001150d7890 */ /* 0x000fe4000fffe0ff */
[----:B--2-4-:R-:W-:-:S12]  /*1740*/  UIADD3 UR21, UPT, UPT, -UR21, URZ, URZ ;  /* 0x000000ff15157290 */ /* 0x014fd8000fffe1ff */
.L_x_42:
[----:B------:R-:W-:Y:S01]  /*1750*/  UISETP.NE.AND UP0, UPT, UR37, URZ, UPT ;  /* 0x000000ff2500728c */ /* 0x000fe2000bf05270 */
[----:B------:R-:W1:Y:S08]  /*1760*/  S2UR UR37, SR_CgaCtaId ;  /* 0x00000000002579c3 */ /* 0x000e700000008800 */
[----:B------:R-:W-:Y:S05]  /*1770*/  BRA.U UP0, `(.L_x_23) ;  /* 0x0000000100347547 */ /* 0x000fea000b800000 */
[----:B------:R-:W2:Y:S01]  /*1780*/  S2R R2, SR_CgaCtaId ;  /* 0x0000000000027919 */ /* 0x000ea20000008800 */
[----:B------:R-:W-:-:S04]  /*1790*/  MOV R3, 0x400 ;  /* 0x0000040000037802 */ /* 0x000fc80000000f00 */
[----:B--2---:R-:W-:Y:S02]  /*17a0*/  LEA R3, R2, R3, 0x18 ;  /* 0x0000000302037211 */ /* 0x004fe400078ec0ff */
[----:B------:R-:W-:-:S03]  /*17b0*/  SHF.L.U32 R2, R8, 0x1f, RZ ;  /* 0x0000001f08027819 */ /* 0x000fc600000006ff */
[----:B------:R-:W-:-:S04]  /*17c0*/  IMAD R3, R10, 0x8, R3 ;  /* 0x000000080a037824 */ /* 0x000fc800078e0203 */
[----:B------:R-:W2:Y:S02]  /*17d0*/  SYNCS.PHASECHK.TRANS64.TRYWAIT P0, [R3+URZ+0xf0], R2 ;  /* 0x0000f002030075a7 */ /* 0x000ea400080011ff */
[----:B--2---:R-:W-:Y:S05]  /*17e0*/  @!P0 BRA `(.L_x_24) ;  /* 0x0000007000a48947 */ /* 0x004fea0003800000 */
.L_x_148:
[----:B------:R-:W-:Y:S01]  /*17f0*/  VIADD R10, R10, 0x1 ;  /* 0x000000010a0a7836 */ /* 0x000fe20000000000 */
[----:B------:R2:W-:Y:S04]  /*1800*/  SYNCS.ARRIVE.TRANS64.A1T0 RZ, [R3+URZ+0xe0], RZ ;  /* 0x0000e0ff03ff79a7 */ /* 0x0005e800081000ff */
[----:B------:R-:W-:-:S04]  /*1810*/  ISETP.NE.AND P0, PT, R10, 0x2, PT ;  /* 0x000000020a00780c */ /* 0x000fc80003f05270 */
[----:B------:R-:W-:Y:S02]  /*1820*/  SEL R10, R10, RZ, P0 ;  /* 0x000000ff0a0a7207 */ /* 0x000fe40000000000 */
[----:B--2---:R-:W-:-:S04]  /*1830*/  SEL R3, RZ, 0x1, P0 ;  /* 0x00000001ff037807 */ /* 0x004fc80000000000 */
[----:B------:R-:W-:-:S07]  /*1840*/  LOP3.LUT R8, R8, R3, RZ, 0x3c, !PT ;  /* 0x0000000308087212 */ /* 0x000fce00078e3cff */
.L_x_23:
[----:B------:R-:W-:Y:S01]  /*1850*/  UMOV UR6, 0x400 ;  /* 0x0000040000067882 */ /* 0x000fe20000000000 */
[----:B------:R-:W-:Y:S01]  /*1860*/  LEA.HI R3, R21, R21, RZ, 0x1 ;  /* 0x0000001515037211 */ /* 0x000fe200078f08ff */
[----:B-1----:R-:W-:Y:S01]  /*1870*/  ULEA UR6, UR37, UR6, 0x18 ;  /* 0x0000000625067291 */ /* 0x002fe2000f8ec0ff */
[----:B------:R-:W-:Y:S01]  /*1880*/  SHF.L.U32 R2, R15, 0x1f, RZ ;  /* 0x0000001f0f027819 */ /* 0x000fe200000006ff */
[----:B------:R-:W-:Y:S01]  /*1890*/  UISETP.GE.U32.AND UP0, UPT, UR4, 0xff, UPT ;  /* 0x000000ff0400788c */ /* 0x000fe2000bf06070 */
[C---:B------:R-:W-:Y:S01]  /*18a0*/  R2UR UR9, R16.reuse ;  /* 0x00000000100972ca */ /* 0x040fe200000e0000 */
[----:B------:R-:W-:Y:S01]  /*18b0*/  ULEA UR8, UR23, UR6, 0x3 ;  /* 0x0000000617087291 */ /* 0x000fe2000f8e18ff */
[----:B------:R-:W-:Y:S01]  /*18c0*/  IMAD.SHL.U32 R3, R3, 0x40, RZ ;  /* 0x0000004003037824 */ /* 0x000fe200078e00ff */
[----:B------:R-:W-:Y:S01]  /*18d0*/  R2UR UR19, R16 ;  /* 0x00000000101372ca */ /* 0x000fe200000e0000 */
[----:B------:R-:W-:-:S03]  /*18e0*/  UMOV UR30, URZ ;  /* 0x000000ff001e7c82 */ /* 0x000fc60008000000 */
[----:B------:R-:W-:-:S03]  /*18f0*/  R2UR UR35, R3 ;  /* 0x00000000032372ca */ /* 0x000fc600000e0000 */
[----:B------:R1:W2:Y:S01]  /*1900*/  SYNCS.PHASECHK.TRANS64.TRYWAIT P0, [UR8+0x18], R2 ;  /* 0x00001802ff0075a7 */ /* 0x0002a20008001108 */
[----:B------:R-:W-:-:S09]  /*1910*/  R2UR UR8, R20 ;  /* 0x00000000140872ca */ /* 0x000fd200000e0000 */
[----:B------:R-:W-:-:S04]  /*1920*/  ULOP3.LUT UR35, UR9, 0xffffff80, UR35, 0xf8, !UPT ;  /* 0xffffff8009237892 */ /* 0x000fc8000f8ef823 */
[----:B------:R-:W-:Y:S01]  /*1930*/  ULEA UR19, UR8, UR19, 0x7 ;  /* 0x0000001308137291 */ /* 0x000fe2000f8e38ff */
[----:B------:R-:W-:Y:S11]  /*1940*/  BRA.U !UP0, `(.L_x_25) ;  /* 0x0000000108ec7547 */ /* 0x000ff6000b800000 */
[----:B------:R-:W-:Y:S01]  /*1950*/  UMOV UR31, UR21 ;  /* 0x00000015001f7c82 */ /* 0x000fe20008000000 */
[----:B------:R-:W-:Y:S01]  /*1960*/  UMOV UR44, UR23 ;  /* 0x00000017002c7c82 */ /* 0x000fe20008000000 */
[----:B------:R-:W-:-:S05]  /*1970*/  UMOV UR26, 0x40 ;  /* 0x00000040001a7882 */ /* 0x000fca0000000000 */
.L_x_31:
[----:B------:R-:W-:Y:S01]  /*1980*/  ULEA UR33, UR44, UR6, 0x3 ;  /* 0x000000062c217291 */ /* 0x000fe2000f8e18ff */
[----:B------:R-:W-:Y:S01]  /*1990*/  @P5 MOV R3, 0x10000 ;  /* 0x0001000000035802 */ /* 0x000fe20000000f00 */
[----:B-12---:R-:W-:Y:S10]  /*19a0*/  @P0 BRA `(.L_x_26) ;  /* 0x00000000000c0947 */ /* 0x006ff40003800000 */
[----:B------:R-:W-:-:S04]  /*19b0*/  SHF.L.U32 R5, R15, 0x1f, RZ ;  /* 0x0000001f0f057819 */ /* 0x000fc800000006ff */
[----:B------:R-:W2:Y:S02]  /*19c0*/  SYNCS.PHASECHK.TRANS64.TRYWAIT P0, [UR33+0x18], R5 ;  /* 0x00001805ff0075a7 */ /* 0x000ea40008001121 */
[----:B--2---:R-:W-:Y:S05]  /*19d0*/  @!P0 BRA `(.L_x_27) ;  /* 0x00000070003c8947 */ /* 0x004fea0003800000 */
.L_x_26:
[----:B------:R2:W-:Y:S01]  /*19e0*/  @P5 SYNCS.ARRIVE.TRANS64 RZ, [UR33], R3 ;  /* 0x00000003ffff59a7 */ /* 0x0005e20008000021 */
[----:B------:R-:W-:Y:S02]  /*19f0*/  ULOP3.LUT UR8, UR22, 0x2, URZ, 0xfc, !UPT ;  /* 0x0000000216087892 */ /* 0x000fe4000f8efcff */
[----:B------:R-:W-:Y:S02]  /*1a00*/  UIADD3 UR31, UPT, UPT, UR31, 0x1, URZ ;  /* 0x000000011f1f7890 */ /* 0x000fe4000fffe0ff */
[----:B------:R-:W-:Y:S02]  /*1a10*/  UISETP.NE.AND UP0, UPT, UR8, 0x2, UPT ;  /* 0x000000020800788c */ /* 0x000fe4000bf05270 */
[----:B------:R-:W-:-:S07]  /*1a20*/  UISETP.NE.AND UP2, UPT, UR31, 0x1, UPT ;  /* 0x000000011f00788c */ /* 0x000fce000bf45270 */
[----:B------:R-:W-:Y:S05]  /*1a30*/  BRA.U UP0, `(.L_x_28) ;  /* 0x0000000100047547 */ /* 0x000fea000b800000 */
[----:B------:R-:W-:Y:S05]  /*1a40*/  BPT.TRAP 0x1 ;  /* 0x000000040000795c */ /* 0x000fea0000300000 */
.L_x_28:
[----:B------:R-:W-:Y:S04]  /*1a50*/  BSSY.RECONVERGENT B0, `(.L_x_29) ;  /* 0x0000003000007945 */ /* 0x000fe80003800200 */
[----:B------:R-:W-:Y:S05]  /*1a60*/  @!P4 BRA `(.L_x_30) ;  /* 0x000000000004c947 */ /* 0x000fea0003800000 */
[----:B------:R-:W-:Y:S05]  /*1a70*/  BPT.TRAP 0x1 ;  /* 0x000000040000795c */ /* 0x000fea0000300000 */
.L_x_30:
[----:B------:R-:W-:Y:S05]  /*1a80*/  BSYNC.RECONVERGENT B0 ;  /* 0x0000000000007941 */ /* 0x000fea0003800200 */
.L_x_29:
[----:B------:R-:W-:Y:S02]  /*1a90*/  UIADD3 UR23, UPT, UPT, UR44, 0x1, URZ ;  /* 0x000000012c177890 */ /* 0x000fe4000fffe0ff */
[----:B------:R-:W-:Y:S02]  /*1aa0*/  UIADD3 UR42, UP1, UPT, UR14, 0x80, URZ ;  /* 0x000000800e2a7890 */ /* 0x000fe4000ff3e0ff */
[----:B------:R-:W-:Y:S02]  /*1ab0*/  UISETP.NE.AND UP0, UPT, UR23, 0x3, UPT ;  /* 0x000000031700788c */ /* 0x000fe4000bf05270 */
[----:B------:R-:W-:Y:S02]  /*1ac0*/  UIADD3 UR34, UPT, UPT, UR26, -0x40, URZ ;  /* 0xffffffc01a227890 */ /* 0x000fe4000fffe0ff */
[----:B------:R-:W-:Y:S02]  /*1ad0*/  USEL UR9, URZ, 0x1, UP0 ;  /* 0x00000001ff097887 */ /* 0x000fe40008000000 */
[----:B------:R-:W-:-:S02]  /*1ae0*/  USEL UR23, UR23, URZ, UP0 ;  /* 0x000000ff17177287 */ /* 0x000fc40008000000 */
[----:B------:R-:W-:Y:S02]  /*1af0*/  UIADD3 UR40, UP0, UPT, UR14, 0x180, URZ ;  /* 0x000001800e287890 */ /* 0x000fe4000ff1e0ff */
[----:B------:R-:W-:Y:S01]  /*1b00*/  ULEA UR8, UR23, UR6, 0x3 ;  /* 0x0000000617087291 */ /* 0x000fe2000f8e18ff */
[----:B------:R-:W-:Y:S01]  /*1b10*/  LOP3.LUT R15, R15, UR9, RZ, 0x3c, !PT ;  /* 0x000000090f0f7c12 */ /* 0x000fe2000f8e3cff */
[----:B------:R-:W-:Y:S02]  /*1b20*/  ULOP3.LUT UR33, UR33, 0xfefffff8, URZ, 0xc0, !UPT ;  /* 0xfefffff821217892 */ /* 0x000fe4000f8ec0ff */
[----:B------:R-:W-:Y:S01]  /*1b30*/  UIADD3.X UR43, UPT, UPT, URZ, UR15, URZ, UP1, !UPT ;  /* 0x0000000fff2b7290 */ /* 0x000fe20008ffe4ff */
[----:B-1----:R-:W-:Y:S01]  /*1b40*/  SHF.L.U32 R2, R15, 0x1f, RZ ;  /* 0x0000001f0f027819 */ /* 0x002fe200000006ff */
[----:B------:R-:W-:Y:S01]  /*1b50*/  UIADD3.X UR41, UPT, UPT, URZ, UR15, URZ, UP0, !UPT ;  /* 0x0000000fff297290 */ /* 0x000fe200087fe4ff */
[----:B------:R-:W-:Y:S02]  /*1b60*/  UMOV UR38, 0x0 ;  /* 0x0000000000267882 */ /* 0x000fe40000000000 */
[----:B------:R4:W1:Y:S01]  /*1b70*/  SYNCS.PHASECHK.TRANS64.TRYWAIT P0, [UR8+0x18], R2 ;  /* 0x00001802ff0075a7 */ /* 0x0008620008001108 */
[----:B------:R-:W-:Y:S01]  /*1b80*/  ULEA UR8, UR44, UR6, 0xe ;  /* 0x000000062c087291 */ /* 0x000fe2000f8e70ff */
[----:B------:R-:W-:Y:S01]  /*1b90*/  UMOV UR39, 0x10000000 ;  /* 0x1000000000277882 */ /* 0x000fe20000000000 */
[----:B------:R-:W-:-:S02]  /*1ba0*/  UMOV UR27, UR35 ;  /* 0x00000023001b7c82 */ /* 0x000fc40008000000 */
[----:B------:R-:W-:Y:S02]  /*1bb0*/  UIADD3 UR32, UPT, UPT, UR8, 0x4300, URZ ;  /* 0x0000430008207890 */ /* 0x000fe4000fffe0ff */
[----:B------:R-:W-:Y:S02]  /*1bc0*/  UIADD3 UR24, UPT, UPT, UR8, 0x6300, URZ ;  /* 0x0000630008187890 */ /* 0x000fe4000fffe0ff */
[----:B------:R-:W-:Y:S02]  /*1bd0*/  UIADD3 UR16, UPT, UPT, UR8, 0x10300, URZ ;  /* 0x0001030008107890 */ /* 0x000fe4000fffe0ff */
[----:B------:R-:W-:Y:S01]  /*1be0*/  UIADD3 UR8, UPT, UPT, UR8, 0x12300, URZ ;  /* 0x0001230008087890 */ /* 0x000fe2000fffe0ff */
[----:B------:R-:W-:Y:S01]  /*1bf0*/  UMOV UR28, UR36 ;  /* 0x00000024001c7c82 */ /* 0x000fe20008000000 */
[----:B------:R-:W-:Y:S01]  /*1c00*/  UMOV UR25, UR33 ;  /* 0x0000002100197c82 */ /* 0x000fe20008000000 */
[----:B------:R-:W-:Y:S01]  /*1c10*/  UMOV UR20, UR36 ;  /* 0x0000002400147c82 */ /* 0x000fe20008000000 */
[----:B------:R-:W-:Y:S01]  /*1c20*/  UMOV UR17, UR33 ;  /* 0x0000002100117c82 */ /* 0x000fe20008000000 */
[----:B------:R-:W-:Y:S01]  /*1c30*/  UMOV UR18, UR34 ;  /* 0x0000002200127c82 */ /* 0x000fe20008000000 */
[----:B------:R-:W-:Y:S01]  /*1c40*/  UTMALDG.3D.2CTA [UR32], [UR42], desc[UR38] ;  /* 0x000026202a0075b4 */ /* 0x000fe20008211000 */
[----:B------:R-:W-:Y:S01]  /*1c50*/  UMOV UR10, UR26 ;  /* 0x0000001a000a7c82 */ /* 0x000fe20008000000 */
[----:B------:R-:W-:Y:S01]  /*1c60*/  UMOV UR11, UR19 ;  /* 0x00000013000b7c82 */ /* 0x000fe20008000000 */
[----:B------:R-:W-:Y:S01]  /*1c70*/  UMOV UR12, UR36 ;  /* 0x00000024000c7c82 */ /* 0x000fe20008000000 */
[----:B------:R-:W-:Y:S01]  /*1c80*/  UMOV UR9, UR33 ;  /* 0x0000002100097c82 */ /* 0x000fe20008000000 */
[----:B------:R-:W-:Y:S01]  /*1c90*/  UMOV UR30, UR13 ;  /* 0x0000000d001e7c82 */ /* 0x000fe20008000000 */
[----:B------:R-:W-:Y:S01]  /*1ca0*/  UMOV UR44, UR23 ;  /* 0x00000017002c7c82 */ /* 0x000fe20008000000 */
[----:B------:R2:W-:Y:S01]  /*1cb0*/  UTMALDG.3D.2CTA [UR24], [UR42], desc[UR38] ;  /* 0x000026182a0075b4 */ /* 0x0005e20008211000 */
[----:B------:R4:W-:Y:S01]  /*1cc0*/  UTMALDG.3D.2CTA [UR16], [UR40], desc[UR38] ;  /* 0x00002610280075b4 */ /* 0x0009e20008211000 */
[----:B------:R4:W-:Y:S01]  /*1cd0*/  UTMALDG.3D.2CTA [UR8], [UR40], desc[UR38] ;  /* 0x00002608280075b4 */ /* 0x0009e20008211000 */
[----:B--2---:R-:W-:Y:S01]  /*1ce0*/  UIADD3 UR26, UPT, UPT, UR26, 0x80, URZ ;  /* 0x000000801a1a7890 */ /* 0x004fe2000fffe0ff */
[----:B----4-:R-:W-:Y:S11]  /*1cf0*/  BRA.U UP2, `(.L_x_31) ;  /* 0xfffffffd02207547 */ /* 0x010ff6000b83ffff */
.L_x_25:
[----:B------:R-:W-:Y:S01]  /*1d00*/  ULEA UR8, UR23, UR6, 0x3 ;  /* 0x0000000617087291 */ /* 0x000fe2000f8e18ff */
[----:B-1----:R-:W-:Y:S01]  /*1d10*/  SHF.L.U32 R2, R15, 0x1f, RZ ;  /* 0x0000001f0f027819 */ /* 0x002fe200000006ff */
[----:B------:R-:W-:Y:S01]  /*1d20*/  @!P1 SYNCS.ARRIVE.TRANS64.A1T0 RZ, [UR6+0x78], RZ ;  /* 0x000078ffffff99a7 */ /* 0x000fe20008100006 */
[----:B------:R-:W-:-:S06]  /*1d30*/  UISETP.GT.AND UP0, UPT, UR7, UR5, UPT ;  /* 0x000000050700728c */ /* 0x000fcc000bf04270 */
[----:B--2---:R1:W2:Y:S03]  /*1d40*/  SYNCS.PHASECHK.TRANS64.TRYWAIT P0, [UR8+0x18], R2 ;  /* 0x00001802ff0075a7 */ /* 0x0042a60008001108 */
[----:B------:R-:W-:Y:S05]  /*1d50*/  BRA.U !UP0, `(.L_x_32) ;  /* 0x0000000108e47547 */ /* 0x000fea000b800000 */
[----:B------:R-:W-:Y:S01]  /*1d60*/  UIADD3 UR31, UPT, UPT, UR29, UR30, URZ ;  /* 0x0000001e1d1f7290 */ /* 0x000fe2000fffe0ff */
[----:B------:R-:W-:-:S11]  /*1d70*/  UMOV UR44, UR23 ;  /* 0x00000017002c7c82 */ /* 0x000fd60008000000 */
.L_x_38:
[----:B------:R-:W-:Y:S01]  /*1d80*/  ULEA UR33, UR44, UR6, 0x3 ;  /* 0x000000062c217291 */ /* 0x000fe2000f8e18ff */
[----:B--2---:R-:W-:Y:S01]  /*1d90*/  @P5 MOV R3, 0x10000 ;  /* 0x0001000000035802 */ /* 0x004fe20000000f00 */
[----:B-12---:R-:W-:Y:S10]  /*1da0*/  @P0 BRA `(.L_x_33) ;  /* 0x00000000000c0947 */ /* 0x006ff40003800000 */
[----:B------:R-:W-:-:S04]  /*1db0*/  SHF.L.U32 R5, R15, 0x1f, RZ ;  /* 0x0000001f0f057819 */ /* 0x000fc800000006ff */
[----:B------:R-:W2:Y:S02]  /*1dc0*/  SYNCS.PHASECHK.TRANS64.TRYWAIT P0, [UR33+0x18], R5 ;  /* 0x00001805ff0075a7 */ /* 0x000ea40008001121 */
[----:B--2---:R-:W-:Y:S05]  /*1dd0*/  @!P0 BRA `(.L_x_34) ;  /* 0x0000006c00548947 */ /* 0x004fea0003800000 */
.L_x_33:
[----:B------:R2:W-:Y:S01]  /*1de0*/  @P5 SYNCS.ARRIVE.TRANS64 RZ, [UR33], R3 ;  /* 0x00000003ffff59a7 */ /* 0x0005e20008000021 */
[----:B------:R-:W-:-:S04]  /*1df0*/  ULOP3.LUT UR8, UR22, 0x2, URZ, 0xfc, !UPT ;  /* 0x0000000216087892 */ /* 0x000fc8000f8efcff */
[----:B------:R-:W-:-:S09]  /*1e00*/  UISETP.NE.AND UP0, UPT, UR8, 0x2, UPT ;  /* 0x000000020800788c */ /* 0x000fd2000bf05270 */
[----:B------:R-:W-:Y:S05]  /*1e10*/  BRA.U UP0, `(.L_x_35) ;  /* 0x0000000100047547 */ /* 0x000fea000b800000 */
[----:B------:R-:W-:Y:S05]  /*1e20*/  BPT.TRAP 0x1 ;  /* 0x000000040000795c */ /* 0x000fea0000300000 */
.L_x_35:
[----:B------:R-:W-:Y:S04]  /*1e30*/  BSSY.RECONVERGENT B0, `(.L_x_36) ;  /* 0x0000003000007945 */ /* 0x000fe80003800200 */
[----:B------:R-:W-:Y:S05]  /*1e40*/  @!P4 BRA `(.L_x_37) ;  /* 0x000000000004c947 */ /* 0x000fea0003800000 */
[----:B------:R-:W-:Y:S05]  /*1e50*/  BPT.TRAP 0x1 ;  /* 0x000000040000795c */ /* 0x000fea0000300000 */
.L_x_37:
[----:B------:R-:W-:Y:S05]  /*1e60*/  BSYNC.RECONVERGENT B0 ;  /* 0x0000000000007941 */ /* 0x000fea0003800200 */
.L_x_36:
[----:B------:R-:W-:Y:S02]  /*1e70*/  UIADD3 UR23, UPT, UPT, UR44, 0x1, URZ ;  /* 0x000000012c177890 */ /* 0x000fe4000fffe0ff */
[----:B------:R-:W-:Y:S02]  /*1e80*/  UIADD3 UR42, UP1, UPT, UR14, 0x80, URZ ;  /* 0x000000800e2a7890 */ /* 0x000fe4000ff3e0ff */
[----:B------:R-:W-:Y:S02]  /*1e90*/  UISETP.NE.AND UP0, UPT, UR23, 0x3, UPT ;  /* 0x000000031700788c */ /* 0x000fe4000bf05270 */
[----:B------:R-:W-:Y:S02]  /*1ea0*/  USHF.L.U32 UR34, UR30, 0x7, URZ ;  /* 0x000000071e227899 */ /* 0x000fe400080006ff */
        /* <DEDUP_REMOVED lines=8> */
[----:B------:R-:W-:Y:S02]  /*1f30*/  UIADD3 UR26, UPT, UPT, UR34, 0x40, URZ ;  /* 0x00000040221a7890 */ /* 0x000fe4000fffe0ff */
[----:B------:R-:W-:Y:S01]  /*1f40*/  UIADD3.X UR41, UPT, UPT, URZ, UR15, URZ, UP0, !UPT ;  /* 0x0000000fff297290 */ /* 0x000fe200087fe4ff */
[----:B------:R4:W1:Y:S01]  /*1f50*/  SYNCS.PHASECHK.TRANS64.TRYWAIT P0, [UR8+0x18], R2 ;  /* 0x00001802ff0075a7 */ /* 0x0008620008001108 */
[----:B------:R-:W-:Y:S01]  /*1f60*/  ULEA UR8, UR44, UR6, 0xe ;  /* 0x000000062c087291 */ /* 0x000fe2000f8e70ff */
[----:B------:R-:W-:Y:S01]  /*1f70*/  UMOV UR38, 0x0 ;  /* 0x0000000000267882 */ /* 0x000fe20000000000 */
[----:B------:R-:W-:-:S02]  /*1f80*/  UMOV UR39, 0x10000000 ;  /* 0x1000000000277882 */ /* 0x000fc40000000000 */
        /* <DEDUP_REMOVED lines=9> */
[----:B------:R-:W-:Y:S01]  /*2020*/  UMOV UR18, UR34 ;  /* 0x0000002200127c82 */ /* 0x000fe20008000000 */
[----:B------:R4:W-:Y:S01]  /*2030*/  UTMALDG.3D.2CTA [UR32], [UR42], desc[UR38] ;  /* 0x000026202a0075b4 */ /* 0x0009e20008211000 */
[----:B------:R-:W-:Y:S01]  /*2040*/  UMOV UR11, UR19 ;  /* 0x00000013000b7c82 */ /* 0x000fe20008000000 */
[----:B------:R-:W-:Y:S01]  /*2050*/  UMOV UR12, UR36 ;  /* 0x00000024000c7c82 */ /* 0x000fe20008000000 */
[----:B------:R-:W-:Y:S01]  /*2060*/  UMOV UR9, UR33 ;  /* 0x0000002100097c82 */ /* 0x000fe20008000000 */
[----:B------:R-:W-:Y:S01]  /*2070*/  UMOV UR10, UR26 ;  /* 0x0000001a000a7c82 */ /* 0x000fe20008000000 */
[----:B------:R-:W-:Y:S01]  /*2080*/  UIADD3 UR30, UPT, UPT, UR30, 0x1, URZ ;  /* 0x000000011e1e7890 */ /* 0x000fe2000fffe0ff */
[----:B------:R-:W-:Y:S01]  /*2090*/  UMOV UR44, UR23 ;  /* 0x00000017002c7c82 */ /* 0x000fe20008000000 */
[----:B------:R4:W-:Y:S02]  /*20a0*/  UTMALDG.3D.2CTA [UR24], [UR42], desc[UR38] ;  /* 0x000026182a0075b4 */ /* 0x0009e40008211000 */
[----:B------:R-:W-:Y:S01]  /*20b0*/  UISETP.NE.AND UP0, UPT, UR30, UR31, UPT ;  /* 0x0000001f1e00728c */ /* 0x000fe2000bf05270 */
[----:B------:R4:W-:Y:S01]  /*20c0*/  UTMALDG.3D.2CTA [UR16], [UR40], desc[UR38] ;  /* 0x00002610280075b4 */ /* 0x0009e20008211000 */
[----:B------:R4:W-:Y:S07]  /*20d0*/  UTMALDG.3D.2CTA [UR8], [UR40], desc[UR38] ;  /* 0x00002608280075b4 */ /* 0x0009ee0008211000 */
[----:B----4-:R-:W-:Y:S05]  /*20e0*/  BRA.U UP0, `(.L_x_38) ;  /* 0xfffffffd00247547 */ /* 0x010fea000b83ffff */
.L_x_32:
[----:B-1----:R-:W-:Y:S01]  /*20f0*/  LEA R2, R14, UR6, 0x3 ;  /* 0x000000060e027c11 */ /* 0x002fe2000f8e18ff */
[----:B------:R-:W-:Y:S01]  /*2100*/  NOP ;  /* 0x0000000000007918 */ /* 0x000fe20000000000 */
[----:B--2---:R-:W-:Y:S02]  /*2110*/  SHF.L.U32 R3, R12, 0x1f, RZ ;  /* 0x0000001f0c037819 */ /* 0x004fe400000006ff */
[----:B------:R-:W-:Y:S02]  /*2120*/  LEA R4, R14, UR6, 0x4 ;  /* 0x000000060e047c11 */ /* 0x000fe4000f8e20ff */
[----:B------:R-:W1:Y:S02]  /*2130*/  SYNCS.PHASECHK.TRANS64.TRYWAIT P0, [R2+URZ+0x80], R3 ;  /* 0x00008003020075a7 */ /* 0x000e6400080011ff */
[----:B-1----:R-:W-:Y:S05]  /*2140*/  @!P0 BRA `(.L_x_39) ;  /* 0x0000006800908947 */ /* 0x002fea0003800000 */
.L_x_151:
[----:B------:R-:W2:Y:S01]  /*2150*/  LDS.128 R4, [R4+0x110] ;  /* 0x0001100004047984 */ /* 0x000ea20000000c00 */
[----:B------:R-:W-:Y:S01]  /*2160*/  ISETP.GE.AND P0, PT, R26, 0x1, PT ;  /* 0x000000011a00780c */ /* 0x000fe20003f06270 */
[----:B-1----:R-:W-:Y:S01]  /*2170*/  VIADD R2, R2, 0x90 ;  /* 0x0000009002027836 */ /* 0x002fe20000000000 */
[----:B------:R-:W-:Y:S01]  /*2180*/  @!PT LDS RZ, [RZ] ;  /* 0x00000000fffff984 */ /* 0x000fe20000000800 */
[----:B------:R-:W-:Y:S01]  /*2190*/  @!PT LDS RZ, [RZ] ;  /* 0x00000000fffff984 */ /* 0x000fe20000000800 */
[----:B------:R-:W-:Y:S01]  /*21a0*/  @!PT LDS RZ, [RZ] ;  /* 0x00000000fffff984 */ /* 0x000fe20000000800 */
[----:B------:R-:W-:Y:S01]  /*21b0*/  @!PT LDS RZ, [RZ] ;  /* 0x00000000fffff984 */ /* 0x000fe20000000800 */
[----:B------:R1:W-:Y:S06]  /*21c0*/  MEMBAR.ALL.CTA ;  /* 0x0000000000007992 */ /* 0x0003ec0000008000 */
[----:B-1----:R-:W1:Y:S01]  /*21d0*/  FENCE.VIEW.ASYNC.S ;  /* 0x00000000000073c6 */ /* 0x002e620000000000 */
[----:B------:R-:W-:-:S04]  /*21e0*/  PRMT R2, RZ, 0x654, R2 ;  /* 0x00000654ff027816 */ /* 0x000fc80000000002 */
[----:B-1----:R1:W-:Y:S01]  /*21f0*/  SYNCS.ARRIVE.TRANS64.RED.A1T0 RZ, [R2+URZ], RZ ;  /* 0x000000ff02ff79a7 */ /* 0x0023e200081004ff */
[----:B--2---:R-:W-:-:S13]  /*2200*/  LOP3.LUT P2, RZ, R6, 0x1, RZ, 0xc0, !PT ;  /* 0x0000000106ff7812 */ /* 0x004fda000784c0ff */
[----:B------:R-:W-:Y:S01]  /*2210*/  @P2 SHF.R.U32.HI R3, RZ, 0x10, R5 ;  /* 0x00000010ff032819 */ /* 0x000fe20000011605 */
[----:B------:R-:W-:Y:S01]  /*2220*/  VOTEU.ANY UP0, P2 ;  /* 0x0000000000ff7886 */ /* 0x000fe20001000100 */
[----:B------:R-:W-:Y:S02]  /*2230*/  @P2 MOV R13, R4 ;  /* 0x00000004000d2202 */ /* 0x000fe40000000f00 */
[----:B------:R-:W-:Y:S02]  /*2240*/  @P2 R2UR.BROADCAST UR8, R3 ;  /* 0x00000000030822ca */ /* 0x000fe400008e0000 */
[----:B------:R-:W-:-:S11]  /*2250*/  @P2 LOP3.LUT R11, R5, 0xffff, RZ, 0xc0, !PT ;  /* 0x0000ffff050b2812 */ /* 0x000fd600078ec0ff */
[----:B------:R-:W-:Y:S01]  /*2260*/  @UP0 UMOV UR36, UR8 ;  /* 0x0000000800240c82 */ /* 0x000fe20008000000 */
[----:B-1----:R-:W-:Y:S05]  /*2270*/  @!P0 BRA `(.L_x_40) ;  /* 0x0000000000b88947 */ /* 0x002fea0003800000 */
[----:B------:R-:W3:Y:S01]  /*2280*/  LDC.64 R4, c[0x0][0xb18] ;  /* 0x0002c600ff047b82 */ /* 0x000ee20000000a00 */
[----:B------:R-:W-:-:S07]  /*2290*/  ISETP.NE.AND P3, PT, R26, 0x1, PT ;  /* 0x000000011a00780c */ /* 0x000fce0003f65270 */
[----:B------:R-:W1:Y:S08]  /*22a0*/  LDC.64 R6, c[0x0][0xb10] ;  /* 0x0002c400ff067b82 */ /* 0x000e700000000a00 */
[----:B------:R-:W2:Y:S08]  /*22b0*/  LDC R17, c[0x0][0xb20] ;  /* 0x0002c800ff117b82 */ /* 0x000eb00000000800 */
[----:B------:R-:W4:Y:S01]  /*22c0*/  LDC R18, c[0x0][0xb0c] ;  /* 0x0002c300ff127b82 */ /* 0x000f220000000800 */
[----:B---3--:R-:W-:Y:S01]  /*22d0*/  IMAD.HI.U32 R22, R0, R5, RZ ;  /* 0x0000000500167227 */ /* 0x008fe200078e00ff */
[----:B------:R-:W-:-:S06]  /*22e0*/  ISETP.NE.AND P0, PT, R4, 0x1, PT ;  /* 0x000000010400780c */ /* 0x000fcc0003f05270 */
[----:B------:R-:W3:Y:S01]  /*22f0*/  LDC.64 R2, c[0x0][0xb28] ;  /* 0x0002ca00ff027b82 */ /* 0x000ee20000000a00 */
[----:B-1----:R-:W-:-:S04]  /*2300*/  IMAD.HI.U32 R20, R9, R6, RZ ;  /* 0x0000000609147227 */ /* 0x002fc800078e00ff */
[----:B------:R-:W-:Y:S01]  /*2310*/  IMAD.HI.U32 R24, R13, R6, RZ ;  /* 0x000000060d187227 */ /* 0x000fe200078e00ff */
[----:B------:R-:W-:Y:S02]  /*2320*/  SHF.R.U32.HI R20, RZ, R7, R20 ;  /* 0x00000007ff147219 */ /* 0x000fe40000011614 */
[----:B--2---:R-:W-:Y:S01]  /*2330*/  SHF.R.U32.HI R19, RZ, R17, R22 ;  /* 0x00000011ff137219 */ /* 0x004fe20000011616 */
[----:B------:R-:W-:Y:S01]  /*2340*/  IMAD.HI.U32 R22, R11, R5, RZ ;  /* 0x000000050b167227 */ /* 0x000fe200078e00ff */
[----:B------:R-:W-:Y:S02]  /*2350*/  SHF.R.U32.HI R24, RZ, R7, R24 ;  /* 0x00000007ff187219 */ /* 0x000fe40000011618 */
[----:B------:R-:W-:Y:S02]  /*2360*/  SEL R19, R0, R19, !P0 ;  /* 0x0000001300137207 */ /* 0x000fe40004000000 */
[----:B------:R-:W-:Y:S02]  /*2370*/  SHF.R.U32.HI R22, RZ, R17, R22 ;  /* 0x00000011ff167219 */ /* 0x000fe40000011616 */
[----:B----4-:R-:W-:-:S02]  /*2380*/  ISETP.NE.AND P1, PT, R18, 0x1, PT ;  /* 0x000000011200780c */ /* 0x010fc40003f25270 */
[----:B------:R-:W-:Y:S02]  /*2390*/  SEL R5, R11, R22, !P0 ;  /* 0x000000160b057207 */ /* 0x000fe40004000000 */
[----:B------:R-:W-:Y:S02]  /*23a0*/  SEL R21, R9, R20, !P1 ;  /* 0x0000001409157207 */ /* 0x000fe40004800000 */
[----:B------:R-:W-:Y:S01]  /*23b0*/  SEL R7, R13, R24, !P1 ;  /* 0x000000180d077207 */ /* 0x000fe20004800000 */
[----:B---3--:R-:W-:Y:S01]  /*23c0*/  IMAD.HI.U32 R20, R19, R2, RZ ;  /* 0x0000000213147227 */ /* 0x008fe200078e00ff */
[----:B------:R-:W-:-:S03]  /*23d0*/  IADD3 R17, PT, PT, -R5, RZ, RZ ;  /* 0x000000ff05117210 */ /* 0x000fc60007ffe1ff */
        /* <DEDUP_REMOVED lines=11> */
[----:B------:R-:W-:-:S04]  /*2490*/  @!P0 IMAD.HI.U32 R20, R7, R2, RZ ;  /* 0x0000000207148227 */ /* 0x000fc800078e00ff */
[----:B------:R-:W-:Y:S01]  /*24a0*/  IMAD.MOV R2, RZ, RZ, -R6 ;  /* 0x000000ffff027224 */ /* 0x000fe200078e0a06 */
[----:B------:R-:W-:-:S03]  /*24b0*/  @!P0 SHF.R.U32.HI R20, RZ, R3, R20 ;  /* 0x00000003ff148219 */ /* 0x000fc60000011614 */
[----:B------:R-:W-:Y:S01]  /*24c0*/  IMAD R2, R26, R2, R5 ;  /* 0x000000021a027224 */ /* 0x000fe200078e0205 */
        /* <DEDUP_REMOVED lines=9> */
.L_x_40:
[----:B------:R-:W1:Y:S02]  /*2560*/  LDCU UR8, c[0x0][0xb30] ;  /* 0x00016600ff0877ac */ /* 0x000e640008000800 */
[----:B-1----:R-:W-:-:S09]  /*2570*/  UISETP.NE.AND UP0, UPT, UR8, 0x1, UPT ;  /* 0x000000010800788c */ /* 0x002fd2000bf05270 */
[----:B------:R-:W-:Y:S05]  /*2580*/  BRA.U UP0, `(.L_x_41) ;  /* 0x0000000100407547 */ /* 0x000fea000b800000 */
[----:B------:R-:W1:Y:S08]  /*2590*/  LDC.64 R4, c[0x0][0xb10] ;  /* 0x0002c400ff047b82 */ /* 0x000e700000000a00 */
[----:B------:R-:W2:Y:S08]  /*25a0*/  LDC.64 R2, c[0x0][0xb18] ;  /* 0x0002c600ff027b82 */ /* 0x000eb00000000a00 */
[----:B------:R-:W4:Y:S08]  /*25b0*/  LDC R6, c[0x0][0xb20] ;  /* 0x0002c800ff067b82 */ /* 0x000f300000000800 */
[----:B------:R-:W3:Y:S01]  /*25c0*/  LDC R18, c[0x0][0xb0c] ;  /* 0x0002c300ff127b82 */ /* 0x000ee20000000800 */
[----:B-1----:R-:W-:-:S05]  /*25d0*/  IMAD.HI.U32 R4, R13, R4, RZ ;  /* 0x000000040d047227 */ /* 0x002fca00078e00ff */
[----:B------:R-:W-:Y:S01]  /*25e0*/  SHF.R.U32.HI R4, RZ, R5, R4 ;  /* 0x00000005ff047219 */ /* 0x000fe20000011604 */
[----:B--2---:R-:W-:Y:S01]  /*25f0*/  IMAD.HI.U32 R3, R11, R3, RZ ;  /* 0x000000030b037227 */ /* 0x004fe200078e00ff */
[----:B------:R-:W-:-:S04]  /*2600*/  ISETP.NE.AND P0, PT, R2, 0x1, PT ;  /* 0x000000010200780c */ /* 0x000fc80003f05270 */
[----:B----4-:R-:W-:-:S04]  /*2610*/  SHF.R.U32.HI R6, RZ, R6, R3 ;  /* 0x00000006ff067219 */ /* 0x010fc80000011603 */
[----:B------:R-:W-:Y:S02]  /*2620*/  SEL R3, R11, R6, !P0 ;  /* 0x000000060b037207 */ /* 0x000fe40004000000 */
[----:B---3--:R-:W-:-:S04]  /*2630*/  ISETP.NE.AND P1, PT, R18, 0x1, PT ;  /* 0x000000011200780c */ /* 0x008fc80003f25270 */
[----:B------:R-:W-:-:S05]  /*2640*/  SEL R4, R13, R4, !P1 ;  /* 0x000000040d047207 */ /* 0x000fca0004800000 */
[----:B------:R-:W-:Y:S02]  /*2650*/  IMAD.IADD R5, R3, 0x1, -R4 ;  /* 0x0000000103057824 */ /* 0x000fe400078e0a04 */
[----:B------:R-:W-:Y:S02]  /*2660*/  IMAD.IADD R3, R4, 0x1, -R3 ;  /* 0x0000000104037824 */ /* 0x000fe400078e0a03 */
[----:B------:R-:W-:Y:S02]  /*2670*/  IMAD R13, R5, R18, R13 ;  /* 0x00000012050d7224 */ /* 0x000fe400078e020d */
[----:B------:R-:W-:-:S07]  /*2680*/  IMAD R11, R3, R2, R11 ;  /* 0x00000002030b7224 */ /* 0x000fce00078e020b */
.L_x_41:
[----:B------:R-:W-:Y:S01]  /*2690*/  VIADD R14, R14, 0x1 ;  /* 0x000000010e0e7836 */ /* 0x000fe20000000000 */
[----:B------:R-:W-:Y:S01]  /*26a0*/  PLOP3.LUT P1, PT, PT, PT, PT, 0x80, 0x8 ;  /* 0x000000000008781c */ /* 0x000fe20003f2f070 */
[----:B------:R-:W-:Y:S02]  /*26b0*/  IMAD.IADD R21, R13, 0x1, R60 ;  /* 0x000000010d157824 */ /* 0x000fe400078e023c */
[----:B------:R-:W-:Y:S01]  /*26c0*/  IMAD.IADD R20, R11, 0x1, R58 ;  /* 0x000000010b147824 */ /* 0x000fe200078e023a */
[----:B------:R-:W-:-:S04]  /*26d0*/  ISETP.NE.AND P0, PT, R14, 0x2, PT ;  /* 0x000000020e00780c */ /* 0x000fc80003f05270 */
[----:B------:R-:W-:Y:S02]  /*26e0*/  SEL R3, RZ, 0x1, P0 ;  /* 0x00000001ff037807 */ /* 0x000fe40000000000 */
[----:B------:R-:W-:Y:S02]  /*26f0*/  SEL R14, R14, RZ, P0 ;  /* 0x000000ff0e0e7207 */ /* 0x000fe40000000000 */
[----:B------:R-:W-:Y:S01]  /*2700*/  LOP3.LUT R12, R12, R3, RZ, 0x3c, !PT ;  /* 0x000000030c0c7212 */ /* 0x000fe200078e3cff */
[----:B------:R-:W-:Y:S06]  /*2710*/  @P2 BRA `(.L_x_42) ;  /* 0xfffffff0000c2947 */ /* 0x000fec000383ffff */
[----:B------:R-:W-:Y:S01]  /*2720*/  UIADD3 UR6, UPT, UPT, UR6, 0x18, URZ ;  /* 0x0000001806067890 */ /* 0x000fe2000fffe0ff */
[----:B------:R-:W-:-:S03]  /*2730*/  SHF.L.U32 R3, R15, 0x1f, RZ ;  /* 0x0000001f0f037819 */ /* 0x000fc600000006ff */
[----:B------:R-:W-:-:S09]  /*2740*/  ULEA UR4, UR23, UR6, 0x3 ;  /* 0x0000000617047291 */ /* 0x000fd2000f8e18ff */
[----:B------:R-:W1:Y:S02]  /*2750*/  SYNCS.PHASECHK.TRANS64.TRYWAIT P0, [UR4], R3 ;  /* 0x00000003ff0075a7 */ /* 0x000e640008001104 */
[----:B-1----:R-:W-:Y:S05]  /*2760*/  @!P0 BRA `(.L_x_43) ;  /* 0x00000064001c8947 */ /* 0x002fea0003800000 */
.L_x_153:
[----:B------:R-:W-:-:S04]  /*2770*/  UIADD3 UR5, UPT, UPT, UR23, 0x1, URZ ;  /* 0x0000000117057890 */ /* 0x000fc8000fffe0ff */
[----:B------:R-:W-:-:S04]  /*2780*/  UISETP.NE.AND UP0, UPT, UR5, 0x3, UPT ;  /* 0x000000030500788c */ /* 0x000fc8000bf05270 */
[----:B------:R-:W-:Y:S02]  /*2790*/  USEL UR7, URZ, 0x1, UP0 ;  /* 0x00000001ff077887 */ /* 0x000fe40008000000 */
[----:B------:R-:W-:-:S04]  /*27a0*/  USEL UR5, UR5, URZ, UP0 ;  /* 0x000000ff05057287 */ /* 0x000fc80008000000 */
[----:B------:R-:W-:Y:S01]  /*27b0*/  ULEA UR4, UR5, UR6, 0x3 ;  /* 0x0000000605047291 */ /* 0x000fe2000f8e18ff */
[----:B------:R-:W-:-:S04]  /*27c0*/  LOP3.LUT R15, R15, UR7, RZ, 0x3c, !PT ;  /* 0x000000070f0f7c12 */ /* 0x000fc8000f8e3cff */
[----:B-1----:R-:W-:-:S04]  /*27d0*/  SHF.L.U32 R3, R15, 0x1f, RZ ;  /* 0x0000001f0f037819 */ /* 0x002fc800000006ff */
[----:B------:R-:W1:Y:S02]  /*27e0*/  SYNCS.PHASECHK.TRANS64.TRYWAIT P0, [UR4], R3 ;  /* 0x00000003ff0075a7 */ /* 0x000e640008001104 */
[----:B-1----:R-:W-:Y:S05]  /*27f0*/  @!P0 BRA `(.L_x_44) ;  /* 0x0000006400108947 */ /* 0x002fea0003800000 */
.L_x_155:
[----:B------:R-:W-:-:S04]  /*2800*/  UIADD3 UR5, UPT, UPT, UR5, 0x1, URZ ;  /* 0x0000000105057890 */ /* 0x000fc8000fffe0ff */
[----:B------:R-:W-:-:S04]  /*2810*/  UISETP.NE.AND UP0, UPT, UR5, 0x3, UPT ;  /* 0x000000030500788c */ /* 0x000fc8000bf05270 */
[----:B------:R-:W-:Y:S02]  /*2820*/  USEL UR4, URZ, 0x1, UP0 ;  /* 0x00000001ff047887 */ /* 0x000fe40008000000 */
[----:B------:R-:W-:-:S04]  /*2830*/  USEL UR5, UR5, URZ, UP0 ;  /* 0x000000ff05057287 */ /* 0x000fc80008000000 */
[----:B------:R-:W-:Y:S01]  /*2840*/  ULEA UR5, UR5, UR6, 0x3 ;  /* 0x0000000605057291 */ /* 0x000fe2000f8e18ff */
[----:B-1----:R-:W-:-:S04]  /*2850*/  LOP3.LUT R3, R15, UR4, RZ, 0x3c, !PT ;  /* 0x000000040f037c12 */ /* 0x002fc8000f8e3cff */
[----:B------:R-:W-:Y:S01]  /*2860*/  SHF.L.U32 R3, R3, 0x1f, RZ ;  /* 0x0000001f03037819 */ /* 0x000fe200000006ff */
[----:B---3--:R-:W-:-:S07]  /*2870*/  IMAD.U32 R0, RZ, RZ, UR5 ;  /* 0x00000005ff007e24 */ /* 0x008fce000f8e00ff */
.L_x_45:
[----:B-1----:R1:W2:Y:S02]  /*2880*/  SYNCS.PHASECHK.TRANS64.TRYWAIT P0, [R0+URZ], R3 ;  /* 0x00000003000075a7 */ /* 0x0022a400080011ff */
[----:B--2---:R-:W-:Y:S05]  /*2890*/  @!P0 NANOSLEEP.SYNCS 0x989680 ;  /* 0x009896800000895d */ /* 0x004fea0003900000 */
[----:B------:R-:W2:Y:S02]  /*28a0*/  @!P0 SYNCS.PHASECHK.TRANS64 P0, [R0+URZ], R3 ;  /* 0x00000003000085a7 */ /* 0x000ea400080010ff */
[----:B--2---:R-:W-:Y:S05]  /*28b0*/  @P0 EXIT ;  /* 0x000000000000094d */ /* 0x004fea0003800000 */
[----:B------:R-:W-:Y:S05]  /*28c0*/  BRA `(.L_x_45) ;  /* 0xfffffffc00ec7947 */ /* 0x000fea000383ffff */
.L_x_22:
[----:B------:R-:W-:-:S04]  /*28d0*/  UISETP.NE.AND UP1, UPT, UR37, URZ, UPT ;  /* 0x000000ff2500728c */ /* 0x000fc8000bf25270 */
[----:B------:R-:W-:-:S09]  /*28e0*/  UISETP.NE.OR UP1, UPT, UR10, 0x1, UP1 ;  /* 0x000000010a00788c */ /* 0x000fd20008f25670 */
[----:B------:R-:W-:Y:S05]  /*28f0*/  BRA.U UP1, `(.L_x_46) ;  /* 0x00000005014c7547 */ /* 0x000fea000b800000 */
[----:B------:R-:W-:Y:S01]  /*2900*/  HFMA2 R11, -RZ, RZ, 0, 0 ;  /* 0x00000000ff0b7431 */ /* 0x000fe200000001ff */
[----:B------:R-:W-:Y:S01]  /*2910*/  ISETP.GE.U32.AND P2, PT, R10, 0x2, PT ;  /* 0x000000020a00780c */ /* 0x000fe20003f46070 */
[----:B------:R-:W-:Y:S01]  /*2920*/  IMAD.MOV.U32 R12, RZ, RZ, 0x1 ;  /* 0x00000001ff0c7424 */ /* 0x000fe200078e00ff */
[----:B------:R-:W-:Y:S01]  /*2930*/  CS2R R8, SRZ ;  /* 0x0000000000087805 */ /* 0x000fe2000001ff00 */
[----:B------:R-:W-:Y:S01]  /*2940*/  IMAD.MOV.U32 R3, RZ, RZ, RZ ;  /* 0x000000ffff037224 */ /* 0x000fe200078e00ff */
[----:B------:R-:W-:Y:S01]  /*2950*/  UMOV UR4, 0x400 ;  /* 0x0000040000047882 */ /* 0x000fe20000000000 */
[----:B------:R-:W-:Y:S01]  /*2960*/  UMOV UR6, URZ ;  /* 0x000000ff00067c82 */ /* 0x000fe20008000000 */
[----:B------:R-:W-:-:S12]  /*2970*/  ULEA UR37, UR37, UR4, 0x18 ;  /* 0x0000000425257291 */ /* 0x000fd8000f8ec0ff */
.L_x_50:
[----:B------:R-:W-:Y:S02]  /*2980*/  LEA R0, R3, UR37, 0x3 ;  /* 0x0000002503007c11 */ /* 0x000fe4000f8e18ff */
[----:B------:R-:W-:-:S03]  /*2990*/  SHF.L.U32 R5, R8, 0x1f, RZ ;  /* 0x0000001f08057819 */ /* 0x000fc600000006ff */
[----:B------:R-:W-:Y:S01]  /*29a0*/  VIADD R4, R0, 0xf0 ;  /* 0x000000f000047836 */ /* 0x000fe20000000000 */
[----:B------:R-:W1:Y:S02]  /*29b0*/  SYNCS.PHASECHK.TRANS64.TRYWAIT P0, [R0+URZ+0xe0], R5 ;  /* 0x0000e005000075a7 */ /* 0x000e6400080011ff */
[----:B-1----:R-:W-:Y:S05]  /*29c0*/  @!P0 BRA `(.L_x_47) ;  /* 0x0000006000b48947 */ /* 0x002fea0003800000 */
.L_x_156:
[----:B------:R-:W-:Y:S01]  /*29d0*/  ULEA UR5, UR6, UR37, 0x3 ;  /* 0x0000002506057291 */ /* 0x000fe2000f8e18ff */
[----:B------:R-:W-:Y:S01]  /*29e0*/  PRMT R4, RZ, 0x654, R4 ;  /* 0x00000654ff047816 */ /* 0x000fe20000000004 */
[----:B-1----:R-:W-:Y:S01]  /*29f0*/  @!P2 IMAD.MOV.U32 R5, RZ, RZ, 0x10 ;  /* 0x00000010ff05a424 */ /* 0x002fe200078e00ff */
[----:B------:R-:W-:Y:S01]  /*2a00*/  SHF.L.U32 R7, R12, 0x1f, RZ ;  /* 0x0000001f0c077819 */ /* 0x000fe200000006ff */
[----:B------:R-:W-:Y:S01]  /*2a10*/  UIADD3 UR4, UPT, UPT, UR5, 0x80, URZ ;  /* 0x0000008005047890 */ /* 0x000fe2000fffe0ff */
[----:B------:R1:W-:Y:S05]  /*2a20*/  SYNCS.ARRIVE.TRANS64.RED.A1T0 RZ, [R4+URZ], RZ ;  /* 0x000000ff04ff79a7 */ /* 0x0003ea00081004ff */
[----:B------:R-:W-:Y:S01]  /*2a30*/  IMAD.U32 R13, RZ, RZ, UR4 ;  /* 0x00000004ff0d7e24 */ /* 0x000fe2000f8e00ff */
[----:B------:R-:W2:Y:S04]  /*2a40*/  SYNCS.PHASECHK.TRANS64.TRYWAIT P0, [UR5+0x90], R7 ;  /* 0x00009007ff0075a7 */ /* 0x000ea80008001105 */
[----:B------:R-:W-:Y:S01]  /*2a50*/  PRMT R13, R10, 0x654, R13 ;  /* 0x000006540a0d7816 */ /* 0x000fe2000000000d */
[----:B-12---:R-:W-:Y:S06]  /*2a60*/  @!P0 BRA `(.L_x_48) ;  /* 0x0000006000a08947 */ /* 0x006fec0003800000 */
.L_x_158:
[----:B------:R-:W-:Y:S01]  /*2a70*/  ULEA UR4, UR6, UR37, 0x4 ;  /* 0x0000002506047291 */ /* 0x000fe2000f8e20ff */
[----:B------:R-:W-:Y:S01]  /*2a80*/  SEL R2, R13, R2, !P2 ;  /* 0x000000020d027207 */ /* 0x000fe20005000000 */
[----:B------:R-:W-:Y:S01]  /*2a90*/  UIADD3 UR5, UPT, UPT, UR5, 0x80, URZ ;  /* 0x0000008005057890 */ /* 0x000fe2000fffe0ff */
[----:B-1----:R-:W-:Y:S01]  /*2aa0*/  LEA R0, R11, UR37, 0x3 ;  /* 0x000000250b007c11 */ /* 0x002fe2000f8e18ff */
[----:B------:R-:W-:Y:S01]  /*2ab0*/  UIADD3 UR4, UPT, UPT, UR4, 0x110, URZ ;  /* 0x0000011004047890 */ /* 0x000fe2000fffe0ff */
[----:B------:R1:W-:Y:S01]  /*2ac0*/  @!P2 SYNCS.ARRIVE.TRANS64.RED RZ, [R2+URZ], R5 ;  /* 0x0000000502ffa9a7 */ /* 0x0003e200080004ff */
[----:B------:R-:W-:Y:S01]  /*2ad0*/  UIADD3 UR6, UPT, UPT, UR6, 0x1, URZ ;  /* 0x0000000106067890 */ /* 0x000fe2000fffe0ff */
[----:B------:R-:W-:-:S03]  /*2ae0*/  VIADD R3, R3, 0x1 ;  /* 0x0000000103037836 */ /* 0x000fc60000000000 */
[----:B------:R-:W-:Y:S02]  /*2af0*/  UISETP.NE.AND UP0, UPT, UR6, 0x2, UPT ;  /* 0x000000020600788c */ /* 0x000fe4000bf05270 */
[----:B------:R-:W-:Y:S01]  /*2b00*/  ISETP.NE.AND P0, PT, R3, 0x2, PT ;  /* 0x000000020300780c */ /* 0x000fe20003f05270 */
[----:B------:R-:W-:Y:S06]  /*2b10*/  UGETNEXTWORKID.BROADCAST [UR4], [UR5] ;  /* 0x00000000040073ca */ /* 0x000fec0008000100 */
[----:B------:R-:W-:Y:S02]  /*2b20*/  USEL UR4, URZ, 0x1, UP0 ;  /* 0x00000001ff047887 */ /* 0x000fe40008000000 */
[----:B------:R-:W-:-:S04]  /*2b30*/  USEL UR6, UR6, URZ, UP0 ;  /* 0x000000ff06067287 */ /* 0x000fc80008000000 */
[----:B------:R-:W-:Y:S02]  /*2b40*/  LOP3.LUT R12, R12, UR4, RZ, 0x3c, !PT ;  /* 0x000000040c0c7c12 */ /* 0x000fe4000f8e3cff */
[----:B-1----:R-:W-:-:S04]  /*2b50*/  SHF.L.U32 R5, R9, 0x1f, RZ ;  /* 0x0000001f09057819 */ /* 0x002fc800000006ff */
[----:B------:R-:W1:Y:S02]  /*2b60*/  SYNCS.PHASECHK.TRANS64.TRYWAIT P1, [R0+URZ+0x80], R5 ;  /* 0x00008005000075a7 */ /* 0x000e6400080211ff */
[----:B-1----:R-:W-:Y:S05]  /*2b70*/  @!P1 BRA `(.L_x_49) ;  /* 0x0000006000749947 */ /* 0x002fea0003800000 */
.L_x_159:
[----:B------:R-:W-:Y:S01]  /*2b80*/  LEA R4, R11, UR37, 0x4 ;  /* 0x000000250b047c11 */ /* 0x000fe2000f8e20ff */
[----:B-1----:R-:W-:Y:S01]  /*2b90*/  VIADD R0, R0, 0x90 ;  /* 0x0000009000007836 */ /* 0x002fe20000000000 */
[----:B------:R-:W-:Y:S01]  /*2ba0*/  SEL R3, R3, RZ, P0 ;  /* 0x000000ff03037207 */ /* 0x000fe20000000000 */
[----:B------:R-:W-:-:S03]  /*2bb0*/  VIADD R11, R11, 0x1 ;  /* 0x000000010b0b7836 */ /* 0x000fc60000000000 */
[----:B------:R-:W1:Y:S01]  /*2bc0*/  LDS.128 R4, [R4+0x110] ;  /* 0x0001100004047984 */ /* 0x000e620000000c00 */
[----:B------:R-:W-:Y:S02]  /*2bd0*/  PRMT R0, RZ, 0x654, R0 ;  /* 0x00000654ff007816 */ /* 0x000fe40000000000 */
[C---:B------:R-:W-:Y:S01]  /*2be0*/  ISETP.NE.AND P1, PT, R11.reuse, 0x2, PT ;  /* 0x000000020b00780c */ /* 0x040fe20003f25270 */
[----:B------:R-:W-:Y:S01]  /*2bf0*/  @!PT LDS RZ, [RZ] ;  /* 0x00000000fffff984 */ /* 0x000fe20000000800 */
[----:B------:R-:W-:Y:S01]  /*2c00*/  @!PT LDS RZ, [RZ] ;  /* 0x00000000fffff984 */ /* 0x000fe20000000800 */
[----:B------:R-:W-:Y:S01]  /*2c10*/  @!PT LDS RZ, [RZ] ;  /* 0x00000000fffff984 */ /* 0x000fe20000000800 */
[----:B------:R-:W-:Y:S01]  /*2c20*/  @!PT LDS RZ, [RZ] ;  /* 0x00000000fffff984 */ /* 0x000fe20000000800 */
[----:B------:R2:W-:Y:S06]  /*2c30*/  MEMBAR.ALL.CTA ;  /* 0x0000000000007992 */ /* 0x0005ec0000008000 */
[----:B--2---:R-:W2:Y:S01]  /*2c40*/  FENCE.VIEW.ASYNC.S ;  /* 0x00000000000073c6 */ /* 0x004ea20000000000 */
[----:B------:R-:W-:Y:S01]  /*2c50*/  SEL R11, R11, RZ, P1 ;  /* 0x000000ff0b0b7207 */ /* 0x000fe20000800000 */
[----:B--2---:R2:W-:Y:S01]  /*2c60*/  SYNCS.ARRIVE.TRANS64.RED.A1T0 RZ, [R0+URZ], RZ ;  /* 0x000000ff00ff79a7 */ /* 0x0045e200081004ff */
[----:B-1----:R-:W-:-:S02]  /*2c70*/  LOP3.LUT P3, RZ, R6, 0x1, RZ, 0xc0, !PT ;  /* 0x0000000106ff7812 */ /* 0x002fc4000786c0ff */
[----:B------:R-:W-:-:S04]  /*2c80*/  SEL R5, RZ, 0x1, P0 ;  /* 0x00000001ff057807 */ /* 0x000fc80000000000 */
[----:B------:R-:W-:Y:S02]  /*2c90*/  LOP3.LUT R8, R8, R5, RZ, 0x3c, !PT ;  /* 0x0000000508087212 */ /* 0x000fe400078e3cff */
[----:B--2---:R-:W-:-:S04]  /*2ca0*/  SEL R0, RZ, 0x1, P1 ;  /* 0x00000001ff007807 */ /* 0x004fc80000800000 */
[----:B------:R-:W-:Y:S01]  /*2cb0*/  LOP3.LUT R9, R9, R0, RZ, 0x3c, !PT ;  /* 0x0000000009097212 */ /* 0x000fe200078e3cff */
[----:B------:R-:W-:Y:S06]  /*2cc0*/  @P3 BRA `(.L_x_50) ;  /* 0xfffffffc002c3947 */ /* 0x000fec000383ffff */
[----:B------:R-:W-:Y:S01]  /*2cd0*/  ULEA UR5, UR6, UR37, 0x3 ;  /* 0x0000002506057291 */ /* 0x000fe2000f8e18ff */
[----:B------:R-:W-:-:S08]  /*2ce0*/  SHF.L.U32 R3, R12, 0x1f, RZ ;  /* 0x0000001f0c037819 */ /* 0x000fd000000006ff */
[----:B------:R-:W1:Y:S02]  /*2cf0*/  SYNCS.PHASECHK.TRANS64 P0, [UR5+0x90], R3 ;  /* 0x00009003ff0075a7 */ /* 0x000e640008001005 */
[----:B-1----:R-:W-:Y:S05]  /*2d00*/  @P0 BRA `(.L_x_51) ;  /* 0x0000000000080947 */ /* 0x002fea0003800000 */
[----:B------:R-:W1:Y:S02]  /*2d10*/  SYNCS.PHASECHK.TRANS64.TRYWAIT P0, [UR5+0x90], R3 ;  /* 0x00009003ff0075a7 */ /* 0x000e640008001105 */
[----:B-1----:R-:W-:Y:S05]  /*2d20*/  @!P0 BRA `(.L_x_52) ;  /* 0x00000060001c8947 */ /* 0x002fea0003800000 */
.L_x_51:
[----:B------:R-:W-:-:S04]  /*2d30*/  UIADD3 UR4, UPT, UPT, UR6, 0x1, URZ ;  /* 0x0000000106047890 */ /* 0x000fc8000fffe0ff */
[----:B------:R-:W-:-:S04]  /*2d40*/  UISETP.NE.AND UP0, UPT, UR4, 0x2, UPT ;  /* 0x000000020400788c */ /* 0x000fc8000bf05270 */
[----:B------:R-:W-:Y:S02]  /*2d50*/  USEL UR7, URZ, 0x1, UP0 ;  /* 0x00000001ff077887 */ /* 0x000fe40008000000 */
[----:B------:R-:W-:-:S04]  /*2d60*/  USEL UR4, UR4, URZ, UP0 ;  /* 0x000000ff04047287 */ /* 0x000fc80008000000 */
[----:B------:R-:W-:Y:S01]  /*2d70*/  ULEA UR4, UR4, UR37, 0x3 ;  /* 0x0000002504047291 */ /* 0x000fe2000f8e18ff */
[----:B-1----:R-:W-:-:S04]  /*2d80*/  LOP3.LUT R3, R12, UR7, RZ, 0x3c, !PT ;  /* 0x000000070c037c12 */ /* 0x002fc8000f8e3cff */
[----:B------:R-:W-:-:S04]  /*2d90*/  SHF.L.U32 R0, R3, 0x1f, RZ ;  /* 0x0000001f03007819 */ /* 0x000fc800000006ff */
[----:B------:R-:W1:Y:S02]  /*2da0*/  SYNCS.PHASECHK.TRANS64 P0, [UR4+0x90], R0 ;  /* 0x00009000ff0075a7 */ /* 0x000e640008001004 */
[----:B-1----:R-:W-:Y:S05]  /*2db0*/  @P0 EXIT ;  /* 0x000000000000094d */ /* 0x002fea0003800000 */
[----:B------:R-:W-:Y:S02]  /*2dc0*/  SHF.L.U32 R3, R3, 0x1f, RZ ;  /* 0x0000001f03037819 */ /* 0x000fe400000006ff */
[----:B------:R-:W-:-:S07]  /*2dd0*/  MOV R0, UR4 ;  /* 0x0000000400007c02 */ /* 0x000fce0008000f00 */
.L_x_53:
[----:B-1----:R1:W2:Y:S02]  /*2de0*/  SYNCS.PHASECHK.TRANS64.TRYWAIT P0, [R0+URZ+0x90], R3 ;  /* 0x00009003000075a7 */ /* 0x0022a400080011ff */
[----:B--2---:R-:W-:Y:S05]  /*2df0*/  @!P0 NANOSLEEP.SYNCS 0x989680 ;  /* 0x009896800000895d */ /* 0x004fea0003900000 */
[----:B------:R-:W2:Y:S02]  /*2e00*/  @!P0 SYNCS.PHASECHK.TRANS64 P0, [R0+URZ+0x90], R3 ;  /* 0x00009003000085a7 */ /* 0x000ea400080010ff */
[----:B--2---:R-:W-:Y:S05]  /*2e10*/  @P0 EXIT ;  /* 0x000000000000094d */ /* 0x004fea0003800000 */
[----:B------:R-:W-:Y:S05]  /*2e20*/  BRA `(.L_x_53) ;  /* 0xfffffffc00ec7947 */ /* 0x000fea000383ffff */
.L_x_46:
[----:B------:R-:W-:Y:S05]  /*2e30*/  BRA.U UP4, `(.L_x_54) ;  /* 0x0000001504487547 */ /* 0x000fea000b800000 */
[----:B------:R-:W-:Y:S01]  /*2e40*/  UMOV UR6, 0x40 ;  /* 0x0000004000067882 */ /* 0x000fe20000000000 */
[----:B------:R-:W-:Y:S01]  /*2e50*/  NOP ;  /* 0x0000000000007918 */ /* 0x000fe20000000000 */
[----:B------:R-:W-:Y:S01]  /*2e60*/  ULEA UR6, UR37, UR6, 0x18 ;  /* 0x0000000625067291 */ /* 0x000fe2000f8ec0ff */
[----:B------:R-:W-:Y:S02]  /*2e70*/  UMOV UR7, 0x400 ;  /* 0x0000040000077882 */ /* 0x000fe40000000000 */
[----:B------:R-:W-:-:S06]  /*2e80*/  ULEA UR37, UR37, UR7, 0x18 ;  /* 0x0000000725257291 */ /* 0x000fcc000f8ec0ff */
[----:B------:R-:W1:Y:S02]  /*2e90*/  LDS.U8 R2, [UR6+0x1c] ;  /* 0x00001c06ff027984 */ /* 0x000e640008000000 */
[----:B-1----:R-:W-:-:S13]  /*2ea0*/  ISETP.NE.AND P0, PT, R2, RZ, PT ;  /* 0x000000ff0200720c */ /* 0x002fda0003f05270 */
[----:B------:R-:W-:Y:S05]  /*2eb0*/  @P0 BRA `(.L_x_55) ;  /* 0x0000000400080947 */ /* 0x000fea0003800000 */
[----:B------:R-:W-:Y:S02]  /*2ec0*/  UISETP.NE.U32.AND UP0, UPT, UR5, 0x1, UPT ;  /* 0x000000010500788c */ /* 0x000fe4000bf05070 */
[----:B------:R-:W-:-:S07]  /*2ed0*/  UIADD3 UR8, UPT, UPT, UR6, 0x8, URZ ;  /* 0x0000000806087890 */ /* 0x000fce000fffe0ff */
[----:B------:R-:W-:Y:S05]  /*2ee0*/  BRA.U !UP0, `(.L_x_56) ;  /* 0x00000001089c7547 */ /* 0x000fea000b800000 */
[----:B------:R-:W-:Y:S01]  /*2ef0*/  ELECT P0, URZ, PT ;  /* 0x0000000000ff782f */ /* 0x000fe20003800000 */
[----:B------:R-:W-:-:S12]  /*2f00*/  BSSY B0, `(.L_x_56) ;  /* 0x0000025000007945 */ /* 0x000fd80003800000 */
[----:B------:R-:W-:Y:S05]  /*2f10*/  @!P0 BRA `(.L_x_57) ;  /* 0x00000000008c8947 */ /* 0x000fea0003800000 */
[----:B------:R-:W-:-:S05]  /*2f20*/  UMOV UR7, 0x10 ;  /* 0x0000001000077882 */ /* 0x000fca0000000000 */
[----:B------:R-:W-:Y:S04]  /*2f30*/  DEPBAR.LE SB1, 0x36 ;  /* 0x00009d800000791a */ /* 0x000fe80000000000 */
[----:B------:R-:W1:Y:S02]  /*2f40*/  UTCATOMSWS.2CTA.FIND_AND_SET.ALIGN UP1, UR7, UR7 ;  /* 0x00000007000775e3 */ /* 0x000e640008220800 */
[----:B-1----:R-:W-:Y:S01]  /*2f50*/  MOV R11, UR7 ;  /* 0x00000007000b7c02 */ /* 0x002fe20008000f00 */
[----:B------:R-:W-:Y:S06]  /*2f60*/  BRA.U UP1, `(.L_x_58) ;  /* 0x0000000101187547 */ /* 0x000fec000b800000 */
.L_x_59:
[----:B------:R-:W-:Y:S05]  /*2f70*/  NANOSLEEP 0x64 ;  /* 0x000000640000795d */ /* 0x000fea0003800000 */
[----:B------:R-:W-:-:S05]  /*2f80*/  UMOV UR7, 0x10 ;  /* 0x0000001000077882 */ /* 0x000fca0000000000 */
[----:B------:R-:W-:Y:S04]  /*2f90*/  DEPBAR.LE SB1, 0x36 ;  /* 0x00009d800000791a */ /* 0x000fe80000000000 */
[----:B------:R-:W1:Y:S02]  /*2fa0*/  UTCATOMSWS.2CTA.FIND_AND_SET.ALIGN UP1, UR7, UR7 ;  /* 0x00000007000775e3 */ /* 0x000e640008220800 */
[----:B-1----:R-:W-:Y:S01]  /*2fb0*/  MOV R11, UR7 ;  /* 0x00000007000b7c02 */ /* 0x002fe20008000f00 */
[----:B------:R-:W-:Y:S05]  /*2fc0*/  BRA.U !UP1, `(.L_x_59) ;  /* 0xfffffffd09e87547 */ /* 0x000fea000b83ffff */
.L_x_58:
[----:B------:R-:W1:Y:S01]  /*2fd0*/  LDS R5, [UR6+0x10] ;  /* 0x00001006ff057984 */ /* 0x000e620008000800 */
[----:B------:R-:W-:Y:S01]  /*2fe0*/  IMAD.U32 R3, RZ, RZ, UR37 ;  /* 0x00000025ff037e24 */ /* 0x000fe2000f8e00ff */
[----:B------:R-:W-:-:S03]  /*2ff0*/  MOV R2, UR4 ;  /* 0x0000000400027c02 */ /* 0x000fc60008000f00 */
[----:B------:R-:W-:Y:S01]  /*3000*/  VIADD R3, R3, 0x130 ;  /* 0x0000013003037836 */ /* 0x000fe20000000000 */
[----:B-1----:R-:W-:-:S04]  /*3010*/  SHF.L.U32 R5, R5, 0x1f, RZ ;  /* 0x0000001f05057819 */ /* 0x002fc800000006ff */
[----:B------:R-:W1:Y:S02]  /*3020*/  SYNCS.PHASECHK.TRANS64.TRYWAIT P0, [UR6+0x8], R5 ;  /* 0x00000805ff0075a7 */ /* 0x000e640008001106 */
[----:B-1----:R-:W-:Y:S05]  /*3030*/  @P0 BRA `(.L_x_60) ;  /* 0x0000000000080947 */ /* 0x002fea0003800000 */
[----:B------:R-:W1:Y:S02]  /*3040*/  SYNCS.PHASECHK.TRANS64.TRYWAIT P0, [UR6+0x8], R5 ;  /* 0x00000805ff0075a7 */ /* 0x000e640008001106 */
[----:B-1----:R-:W-:Y:S05]  /*3050*/  @!P0 BRA `(.L_x_61) ;  /* 0x0000005c00688947 */ /* 0x002fea0003800000 */
.L_x_60:
[----:B-1----:R-:W-:Y:S01]  /*3060*/  HFMA2 R4, -RZ, RZ, 0, 5.9604644775390625e-08 ;  /* 0x00000001ff047431 */ /* 0x002fe200000001ff */
[----:B------:R-:W-:Y:S01]  /*3070*/  UPRMT UR7, UR4, 0x654, UR8 ;  /* 0x0000065404077896 */ /* 0x000fe20008000008 */
[----:B------:R-:W-:Y:S01]  /*3080*/  IMAD.MOV.U32 R6, RZ, RZ, 0xffff ;  /* 0x0000ffffff067424 */ /* 0x000fe200078e00ff */
[----:B------:R-:W-:Y:S01]  /*3090*/  PRMT R2, R2, 0x654, R3 ;  /* 0x0000065402027816 */ /* 0x000fe20000000003 */
[----:B------:R-:W-:Y:S02]  /*30a0*/  IMAD.MOV.U32 R5, RZ, RZ, 0x4 ;  /* 0x00000004ff057424 */ /* 0x000fe400078e00ff */
[----:B------:R-:W-:Y:S01]  /*30b0*/  IMAD.SHL.U32 R9, R11, 0x20, RZ ;  /* 0x000000200b097824 */ /* 0x000fe200078e00ff */
[----:B------:R-:W-:Y:S02]  /*30c0*/  MOV R3, UR7 ;  /* 0x0000000700037c02 */ /* 0x000fe40008000f00 */
[-C--:B------:R-:W-:Y:S01]  /*30d0*/  SHF.L.U32 R7, R6, R11.reuse, RZ ;  /* 0x0000000b06077219 */ /* 0x080fe200000006ff */
[----:B------:R1:W-:Y:S01]  /*30e0*/  SYNCS.ARRIVE.TRANS64.RED RZ, [UR7], R5 ;  /* 0x00000005ffff79a7 */ /* 0x0003e20008000407 */
[----:B------:R-:W-:Y:S01]  /*30f0*/  SHF.L.U32 R6, R4, R11, RZ ;  /* 0x0000000b04067219 */ /* 0x000fe200000006ff */
[----:B------:R1:W-:Y:S04]  /*3100*/  STS [UR37+0x130], R9 ;  /* 0x00013009ff007988 */ /* 0x0003e80008000825 */
[----:B------:R1:W-:Y:S04]  /*3110*/  STAS [R2.64], R11 ;  /* 0x0000000b02007dbd */ /* 0x0003e8000c0008ff */
[----:B------:R1:W-:Y:S04]  /*3120*/  ATOMS.OR RZ, [UR6+0x14], R7 ;  /* 0x00001407ffff798c */ /* 0x0003e8000b000006 */
[----:B------:R1:W-:Y:S04]  /*3130*/  ATOMS.OR RZ, [UR6+0x18], R6 ;  /* 0x00001806ffff798c */ /* 0x0003e8000b000006 */
[----:B------:R1:W-:Y:S02]  /*3140*/  ATOMS.XOR RZ, [UR6+0x10], R4 ;  /* 0x00001004ffff798c */ /* 0x0003e4000b800006 */
.L_x_57:
[----:B------:R-:W-:Y:S05]  /*3150*/  BSYNC B0 ;  /* 0x0000000000007941 */ /* 0x000fea0003800000 */
.L_x_56:
[----:B------:R-:W-:Y:S05]  /*3160*/  BRA.U UP0, `(.L_x_62) ;  /* 0x00000001006c7547 */ /* 0x000fea000b800000 */
[----:B------:R-:W-:-:S03]  /*3170*/  UMOV UR7, 0xffffffff ;  /* 0xffffffff00077882 */ /* 0x000fc60000000000 */
[----:B------:R-:W-:Y:S05]  /*3180*/  BRA.DIV UR7, `(.L_x_63) ;  /* 0x0000005e07347947 */ /* 0x000fea000b800000 */
[----:B------:R-:W-:-:S13]  /*3190*/  ELECT P6, URZ, PT ;  /* 0x0000000000ff782f */ /* 0x000fda00038c0000 */
.L_x_163:
[----:B------:R-:W-:Y:S05]  /*31a0*/  @!P6 BRA `(.L_x_62) ;  /* 0x00000000005ce947 */ /* 0x000fea0003800000 */
[----:B-1----:R-:W1:Y:S02]  /*31b0*/  LDS R3, [UR6+0x10] ;  /* 0x00001006ff037984 */ /* 0x002e640008000800 */
[----:B-1----:R-:W-:-:S04]  /*31c0*/  SHF.L.U32 R3, R3, 0x1f, RZ ;  /* 0x0000001f03037819 */ /* 0x002fc800000006ff */
[----:B------:R-:W1:Y:S02]  /*31d0*/  SYNCS.PHASECHK.TRANS64.TRYWAIT P0, [UR6+0x8], R3 ;  /* 0x00000803ff0075a7 */ /* 0x000e640008001106 */
[----:B-1----:R-:W-:Y:S05]  /*31e0*/  @P0 BRA `(.L_x_64) ;  /* 0x0000000000080947 */ /* 0x002fea0003800000 */
[----:B------:R-:W1:Y:S02]  /*31f0*/  SYNCS.PHASECHK.TRANS64.TRYWAIT P0, [UR6+0x8], R3 ;  /* 0x00000803ff0075a7 */ /* 0x000e640008001106 */
[----:B-1----:R-:W-:Y:S05]  /*3200*/  @!P0 BRA `(.L_x_65) ;  /* 0x0000005c00348947 */ /* 0x002fea0003800000 */
.L_x_64:
[----:B------:R-:W2:Y:S01]  /*3210*/  LDS R5, [UR37+0x130] ;  /* 0x00013025ff057984 */ /* 0x000ea20008000800 */
[----:B-1----:R-:W-:Y:S02]  /*3220*/  HFMA2 R2, -RZ, RZ, 0, 5.9604644775390625e-08 ;  /* 0x00000001ff027431 */ /* 0x002fe400000001ff */
[----:B------:R-:W-:Y:S01]  /*3230*/  IMAD.MOV.U32 R3, RZ, RZ, 0xffff ;  /* 0x0000ffffff037424 */ /* 0x000fe200078e00ff */
[----:B------:R-:W-:Y:S01]  /*3240*/  UPRMT UR7, UR4, 0x654, UR8 ;  /* 0x0000065404077896 */ /* 0x000fe20008000008 */
[----:B--2---:R-:W-:-:S03]  /*3250*/  IMAD.SHL.U32 R4, R5, 0x20, RZ ;  /* 0x0000002005047824 */ /* 0x004fc600078e00ff */
[-C--:B------:R-:W-:Y:S02]  /*3260*/  SHF.L.U32 R3, R3, R5.reuse, RZ ;  /* 0x0000000503037219 */ /* 0x080fe400000006ff */
[----:B------:R-:W-:Y:S01]  /*3270*/  SHF.L.U32 R5, R2, R5, RZ ;  /* 0x0000000502057219 */ /* 0x000fe200000006ff */
[----:B------:R2:W-:Y:S04]  /*3280*/  STS [UR37+0x130], R4 ;  /* 0x00013004ff007988 */ /* 0x0005e80008000825 */
[----:B------:R2:W-:Y:S04]  /*3290*/  ATOMS.OR RZ, [UR6+0x14], R3 ;  /* 0x00001403ffff798c */ /* 0x0005e8000b000006 */
[----:B------:R2:W-:Y:S01]  /*32a0*/  ATOMS.OR RZ, [UR6+0x18], R5 ;  /* 0x00001805ffff798c */ /* 0x0005e2000b000006 */
[----:B------:R-:W-:Y:S03]  /*32b0*/  SYNCS.ARRIVE.TRANS64.RED.A1T0 RZ, [UR7], RZ ;  /* 0x000000ffffff79a7 */ /* 0x000fe60008100407 */
[----:B------:R2:W-:Y:S01]  /*32c0*/  ATOMS.XOR RZ, [UR6+0x10], R2 ;  /* 0x00001002ffff798c */ /* 0x0005e2000b800006 */
[----:B------:R-:W-:Y:S05]  /*32d0*/  BRA `(.L_x_62) ;  /* 0x0000000000107947 */ /* 0x000fea0003800000 */
.L_x_55:
[----:B------:R-:W-:-:S05]  /*32e0*/  MOV R2, 0xffffffff ;  /* 0xffffffff00027802 */ /* 0x000fca0000000f00 */
[----:B------:R1:W-:Y:S02]  /*32f0*/  STS [UR37+0x130], R2 ;  /* 0x00013002ff007988 */ /* 0x0003e40008000825 */
[----:B-1----:R-:W-:Y:S02]  /*3300*/  MOV R2, 0x3320 ;  /* 0x0000332000027802 */ /* 0x002fe40000000f00 */
[----:B-----5:R-:W-:Y:S05]  /*3310*/  CALL.REL.NOINC `($__internal_1_$__cuda_sm10x_tcgen05_guardrail_trap_phase_invalid_during_alloc) ;  /* 0x0000006400087944 */ /* 0x020fea0003c00000 */
.L_x_62:
[----:B------:R-:W-:Y:S05]  /*3320*/  WARPSYNC.ALL ;  /* 0x0000000000007948 */ /* 0x000fea0003800000 */
[----:B------:R-:W3:Y:S01]  /*3330*/  S2UR UR7, SR_CgaCtaId ;  /* 0x00000000000779c3 */ /* 0x000ee20000008800 */
[----:B------:R-:W-:Y:S01]  /*3340*/  UMOV UR6, 0x400 ;  /* 0x0000040000067882 */ /* 0x000fe20000000000 */
[----:B------:R-:W-:-:S06]  /*3350*/  NOP ;  /* 0x0000000000007918 */ /* 0x000fcc0000000000 */
[----:B------:R-:W-:Y:S06]  /*3360*/  BAR.ARV 0x6, 0xa0 ;  /* 0x0182800000007b1d */ /* 0x000fec0000002000 */
[----:B------:R-:W4:Y:S01]  /*3370*/  LDCU UR8, c[0x0][0x38c] ;  /* 0x00007180ff0877ac */ /* 0x000f220008000800 */
[----:B------:R-:W-:Y:S01]  /*3380*/  LOP3.LUT R0, R0, 0xffff, RZ, 0xc0, !PT ;  /* 0x0000ffff00007812 */ /* 0x000fe200078ec0ff */
[----:B-1----:R-:W-:Y:S01]  /*3390*/  IMAD.MOV.U32 R9, RZ, RZ, 0x1 ;  /* 0x00000001ff097424 */ /* 0x002fe200078e00ff */
[----:B------:R-:W-:Y:S01]  /*33a0*/  LOP3.LUT R8, R8, 0xffff, RZ, 0xc0, !PT ;  /* 0x0000ffff08087812 */ /* 0x000fe200078ec0ff */
[----:B------:R-:W-:Y:S01]  /*33b0*/  UMOV UR19, URZ ;  /* 0x000000ff00137c82 */ /* 0x000fe20008000000 */
[----:B------:R-:W-:Y:S01]  /*33c0*/  R2UR UR10, R0 ;  /* 0x00000000000a72ca */ /* 0x000fe200000e0000 */
[----:B------:R-:W-:Y:S01]  /*33d0*/  UMOV UR18, URZ ;  /* 0x000000ff00127c82 */ /* 0x000fe20008000000 */
[----:B------:R-:W-:Y:S01]  /*33e0*/  R2UR UR11, R8 ;  /* 0x00000000080b72ca */ /* 0x000fe200000e0000 */
[----:B------:R-:W-:Y:S01]  /*33f0*/  IMAD.MOV.U32 R8, RZ, RZ, RZ ;  /* 0x000000ffff087224 */ /* 0x000fe200078e00ff */
[----:B------:R-:W-:Y:S01]  /*3400*/  UMOV UR17, URZ ;  /* 0x000000ff00117c82 */ /* 0x000fe20008000000 */
[----:B---3--:R-:W-:-:S02]  /*3410*/  ULEA UR7, UR7, UR6, 0x18 ;  /* 0x0000000607077291 */ /* 0x008fc4000f8ec0ff */
[----:B------:R-:W-:Y:S02]  /*3420*/  UISETP.NE.AND UP2, UPT, UR5, URZ, UPT ;  /* 0x000000ff0500728c */ /* 0x000fe4000bf45270 */
[----:B------:R-:W-:Y:S02]  /*3430*/  UIADD3 UR12, UPT, UPT, UR7, 0x4300, URZ ;  /* 0x00004300070c7890 */ /* 0x000fe4000fffe0ff */
[----:B------:R-:W-:Y:S02]  /*3440*/  UIADD3 UR13, UPT, UPT, UR7, 0x10300, URZ ;  /* 0x00010300070d7890 */ /* 0x000fe4000fffe0ff */
[----:B----4-:R-:W-:Y:S01]  /*3450*/  UIADD3 UR8, UPT, UPT, UR8, 0x7f, URZ ;  /* 0x0000007f08087890 */ /* 0x010fe2000fffe0ff */
[----:B--2---:R-:W1:Y:S01]  /*3460*/  LDS R2, [UR7+0x130] ;  /* 0x00013007ff027984 */ /* 0x004e620008000800 */
[----:B------:R-:W-:Y:S02]  /*3470*/  USHF.R.U32.HI UR12, URZ, 0x4, UR12 ;  /* 0x00000004ff0c7899 */ /* 0x000fe4000801160c */
[----:B------:R-:W-:-:S02]  /*3480*/  USHF.R.S32.HI UR6, URZ, 0x1f, UR8 ;  /* 0x0000001fff067899 */ /* 0x000fc40008011408 */
[----:B------:R-:W-:Y:S02]  /*3490*/  USHF.R.U32.HI UR13, URZ, 0x4, UR13 ;  /* 0x00000004ff0d7899 */ /* 0x000fe4000801160d */
[----:B------:R-:W-:Y:S02]  /*34a0*/  ULEA.HI UR6, UR6, UR8, URZ, 0x7 ;  /* 0x0000000806067291 */ /* 0x000fe4000f8f38ff */
[----:B------:R-:W-:Y:S02]  /*34b0*/  ULOP3.LUT UR12, UR12, 0x3fff, URZ, 0xc0, !UPT ;  /* 0x00003fff0c0c7892 */ /* 0x000fe4000f8ec0ff */
[----:B------:R-:W-:Y:S02]  /*34c0*/  USHF.R.S32.HI UR6, URZ, 0x7, UR6 ;  /* 0x00000007ff067899 */ /* 0x000fe40008011406 */
[----:B------:R-:W-:Y:S02]  /*34d0*/  ULOP3.LUT UR13, UR13, 0x3fff, URZ, 0xc0, !UPT ;  /* 0x00003fff0d0d7892 */ /* 0x000fe4000f8ec0ff */
[----:B------:R-:W-:Y:S01]  /*34e0*/  UISETP.LT.AND UP0, UPT, UR6, 0x1, UPT ;  /* 0x000000010600788c */ /* 0x000fe2000bf01270 */
[----:B------:R-:W-:Y:S01]  /*34f0*/  UMOV UR36, 0x0 ;  /* 0x0000000000247882 */ /* 0x000fe20000000000 */
        /* <DEDUP_REMOVED lines=9> */
[----:B------:R-:W-:-:S02]  /*3590*/  ULOP3.LUT UR12, UR12, 0x10000, URZ, 0xfc, !UPT ;  /* 0x000100000c0c7892 */ /* 0x000fc4000f8efcff */
[----:B------:R-:W-:Y:S02]  /*35a0*/  ULOP3.LUT UR13, UR13, 0x10000, URZ, 0xfc, !UPT ;  /* 0x000100000d0d7892 */ /* 0x000fe4000f8efcff */
[----:B------:R-:W-:Y:S01]  /*35b0*/  USEL UR20, UR6, 0x1, !UP0 ;  /* 0x0000000106147887 */ /* 0x000fe2000c000000 */
[----:B------:R-:W-:Y:S01]  /*35c0*/  UMOV UR26, 0x0 ;  /* 0x00000000001a7882 */ /* 0x000fe20000000000 */
[----:B------:R-:W-:Y:S01]  /*35d0*/  UMOV UR27, 0x8200490 ;  /* 0x08200490001b7882 */ /* 0x000fe20000000000 */
[----:B------:R-:W-:Y:S01]  /*35e0*/  UMOV UR24, 0x0 ;  /* 0x0000000000187882 */ /* 0x000fe20000000000 */
[----:B------:R-:W-:Y:S01]  /*35f0*/  UMOV UR25, 0x8200490 ;  /* 0x0820049000197882 */ /* 0x000fe20000000000 */
[----:B------:R-:W-:Y:S01]  /*3600*/  UMOV UR22, 0x0 ;  /* 0x0000000000167882 */ /* 0x000fe20000000000 */
[----:B------:R-:W-:Y:S01]  /*3610*/  UMOV UR23, 0x8200490 ;  /* 0x0820049000177882 */ /* 0x000fe20000000000 */
[----:B-1----:R-:W-:Y:S02]  /*3620*/  R2UR UR21, R2 ;  /* 0x00000000021572ca */ /* 0x002fe400000e0000 */
[----:B------:R-:W-:-:S13]  /*3630*/  CS2R R2, SRZ ;  /* 0x0000000000027805 */ /* 0x000fda000001ff00 */
.L_x_73:
[C---:B------:R-:W-:Y:S02]  /*3640*/  LEA R0, R8.reuse, UR7, 0x3 ;  /* 0x0000000708007c11 */ /* 0x040fe4000f8e18ff */
[----:B------:R-:W-:Y:S02]  /*3650*/  SHF.L.U32 R5, R3, 0x1f, RZ ;  /* 0x0000001f03057819 */ /* 0x000fe400000006ff */
[----:B------:R-:W-:Y:S02]  /*3660*/  LEA R4, R8, UR7, 0x4 ;  /* 0x0000000708047c11 */ /* 0x000fe4000f8e20ff */
[----:B------:R-:W1:Y:S02]  /*3670*/  SYNCS.PHASECHK.TRANS64.TRYWAIT P0, [R0+URZ+0x80], R5 ;  /* 0x00008005000075a7 */ /* 0x000e6400080011ff */
[----:B-1-3--:R-:W-:Y:S05]  /*3680*/  @!P0 BRA `(.L_x_66) ;  /* 0x00000058002c8947 */ /* 0x00afea0003800000 */
.L_x_164:
[----:B-1----:R-:W1:Y:S01]  /*3690*/  LDS.128 R4, [R4+0x110] ;  /* 0x0001100004047984 */ /* 0x002e620000000c00 */
[----:B------:R-:W-:Y:S02]  /*36a0*/  VIADD R0, R0, 0x90 ;  /* 0x0000009000007836 */ /* 0x000fe40000000000 */
[----:B------:R-:W-:Y:S01]  /*36b0*/  VIADD R8, R8, 0x1 ;  /* 0x0000000108087836 */ /* 0x000fe20000000000 */
[----:B------:R-:W-:Y:S01]  /*36c0*/  @!PT LDS RZ, [RZ] ;  /* 0x00000000fffff984 */ /* 0x000fe20000000800 */
[----:B------:R-:W-:Y:S01]  /*36d0*/  @!PT LDS RZ, [RZ] ;  /* 0x00000000fffff984 */ /* 0x000fe20000000800 */
[----:B------:R-:W-:Y:S01]  /*36e0*/  @!PT LDS RZ, [RZ] ;  /* 0x00000000fffff984 */ /* 0x000fe20000000800 */
[----:B------:R-:W-:Y:S01]  /*36f0*/  @!PT LDS RZ, [RZ] ;  /* 0x00000000fffff984 */ /* 0x000fe20000000800 */
[----:B------:R2:W-:Y:S06]  /*3700*/  MEMBAR.ALL.CTA ;  /* 0x0000000000007992 */ /* 0x0005ec0000008000 */
[----:B--2---:R-:W2:Y:S01]  /*3710*/  FENCE.VIEW.ASYNC.S ;  /* 0x00000000000073c6 */ /* 0x004ea20000000000 */
[----:B------:R-:W-:-:S04]  /*3720*/  PRMT R0, RZ, 0x654, R0 ;  /* 0x00000654ff007816 */ /* 0x000fc80000000000 */
[----:B--2---:R2:W-:Y:S01]  /*3730*/  SYNCS.ARRIVE.TRANS64.RED.A1T0 RZ, [R0+URZ], RZ ;  /* 0x000000ff00ff79a7 */ /* 0x0045e200081004ff */
[----:B-1----:R-:W-:Y:S01]  /*3740*/  LOP3.LUT P1, RZ, R6, 0x1, RZ, 0xc0, !PT ;  /* 0x0000000106ff7812 */ /* 0x002fe2000782c0ff */
[----:B--2---:R-:W-:-:S12]  /*3750*/  BRA.U UP2, `(.L_x_67) ;  /* 0x0000000502587547 */ /* 0x004fd8000b800000 */
[----:B------:R-:W1:Y:S01]  /*3760*/  LDCU UR8, c[0x0][0x38c] ;  /* 0x00007180ff0877ac */ /* 0x000e620008000800 */
[----:B------:R-:W-:Y:S02]  /*3770*/  PLOP3.LUT P2, PT, PT, PT, PT, 0x80, 0x8 ;  /* 0x000000000008781c */ /* 0x000fe40003f4f070 */
[----:B------:R-:W-:Y:S01]  /*3780*/  SHF.L.U32 R5, R9, 0x1f, RZ ;  /* 0x0000001f09057819 */ /* 0x000fe200000006ff */
[----:B-1----:R-:W-:Y:S02]  /*3790*/  UISETP.GE.AND UP0, UPT, UR8, 0x1, UPT ;  /* 0x000000010800788c */ /* 0x002fe4000bf06270 */
[----:B------:R-:W-:-:S04]  /*37a0*/  ULEA UR8, UR19, UR7, 0x3 ;  /* 0x0000000713087291 */ /* 0x000fc8000f8e18ff */
[----:B------:R-:W-:-:S05]  /*37b0*/  PLOP3.LUT P0, PT, PT, PT, UP0, 0x80, 0x8 ;  /* 0x000000000008781c */ /* 0x000fca0003f0f008 */
[----:B------:R-:W-:-:S08]  /*37c0*/  @UP0 ULEA UR9, UR18, UR7, 0x3 ;  /* 0x0000000712090291 */ /* 0x000fd0000f8e18ff */
[----:B------:R-:W-:-:S04]  /*37d0*/  @P0 SHF.L.U32 R0, R2, 0x1f, RZ ;  /* 0x0000001f02000819 */ /* 0x000fc800000006ff */
[----:B------:R1:W2:Y:S01]  /*37e0*/  @P0 SYNCS.PHASECHK.TRANS64.TRYWAIT P2, [UR9], R0 ;  /* 0x00000000ff0005a7 */ /* 0x0002a20008041109 */
[----:B------:R-:W-:Y:S01]  /*37f0*/  ULEA UR9, UR19, UR21, 0x6 ;  /* 0x0000001513097291 */ /* 0x000fe2000f8e30ff */
[----:B------:R-:W3:Y:S02]  /*3800*/  SYNCS.PHASECHK.TRANS64.TRYWAIT P0, [UR8+0xc0], R5 ;  /* 0x0000c005ff0075a7 */ /* 0x000ee40008001108 */
[----:B-123--:R-:W-:Y:S09]  /*3810*/  @!P0 BRA `(.L_x_68) ;  /* 0x0000005400dc8947 */ /* 0x00eff20003800000 */
.L_x_166:
[----:B------:R-:W-:Y:S01]  /*3820*/  UMOV UR16, UR17 ;  /* 0x0000001100107c82 */ /* 0x000fe20008000000 */
[----:B------:R-:W-:Y:S05]  /*3830*/  BRA.U !UP0, `(.L_x_69) ;  /* 0x0000000508107547 */ /* 0x000fea000b800000 */
[----:B------:R-:W-:Y:S02]  /*3840*/  UIADD3 UR16, UPT, UPT, UR20, UR17, URZ ;  /* 0x0000001114107290 */ /* 0x000fe4000fffe0ff */
[----:B------:R-:W-:Y:S01]  /*3850*/  UPLOP3.LUT UP3, UPT, UPT, UPT, UPT, 0x40, 0x4 ;  /* 0x000000000004789c */ /* 0x000fe20003f6e870 */
[----:B------:R-:W-:Y:S01]  /*3860*/  UMOV UR15, UR6 ;  /* 0x00000006000f7c82 */ /* 0x000fe20008000000 */
[----:B------:R-:W-:-:S09]  /*3870*/  UMOV UR58, UR18 ;  /* 0x00000012003a7c82 */ /* 0x000fd20008000000 */
.L_x_72:
[----:B--2---:R-:W-:Y:S01]  /*3880*/  ULEA UR14, UR58, UR7, 0x3 ;  /* 0x000000073a0e7291 */ /* 0x004fe2000f8e18ff */
[----:B---3--:R-:W-:Y:S11]  /*3890*/  @P2 BRA `(.L_x_70) ;  /* 0x00000000000c2947 */ /* 0x008ff60003800000 */
[----:B-1----:R-:W-:Y:S04]  /*38a0*/  SHF.L.U32 R5, R2, 0x1f, RZ ;  /* 0x0000001f02057819 */ /* 0x002fe800000006ff */
[----:B------:R-:W1:Y:S02]  /*38b0*/  SYNCS.PHASECHK.TRANS64.TRYWAIT P0, [UR14], R5 ;  /* 0x00000005ff0075a7 */ /* 0x000e64000800110e */
[----:B-1----:R-:W-:Y:S05]  /*38c0*/  @!P0 BRA `(.L_x_71) ;  /* 0x0000005400c88947 */ /* 0x002fea0003800000 */
.L_x_70:
[----:B------:R-:W-:Y:S01]  /*38d0*/  UISETP.NE.AND UP0, UPT, UR15, 0x1, UPT ;  /* 0x000000010f00788c */ /* 0x000fe2000bf05270 */
[----:B------:R-:W-:Y:S01]  /*38e0*/  PLOP3.LUT P2, PT, PT, PT, PT, 0x80, 0x8 ;  /* 0x000000000008781c */ /* 0x000fe20003f4f070 */
[----:B------:R-:W-:Y:S02]  /*38f0*/  UIADD3 UR18, UPT, UPT, UR58, 0x1, URZ ;  /* 0x000000013a127890 */ /* 0x000fe4000fffe0ff */
[----:B------:R-:W-:Y:S02]  /*3900*/  ULEA UR68, UR58, UR13, 0xa ;  /* 0x0000000d3a447291 */ /* 0x000fe4000f8e50ff */
[----:B------:R-:W-:Y:S01]  /*3910*/  UISETP.NE.AND UP1, UPT, UR18, 0x3, UPT ;  /* 0x000000031200788c */ /* 0x000fe2000bf25270 */
[----:B------:R-:W-:Y:S01]  /*3920*/  PLOP3.LUT P0, PT, PT, PT, UP0, 0x80, 0x8 ;  /* 0x000000000008781c */ /* 0x000fe20003f0f008 */
[----:B------:R-:W-:Y:S02]  /*3930*/  ULEA UR66, UR58, UR12, 0xa ;  /* 0x0000000c3a427291 */ /* 0x000fe4000f8e50ff */
[----:B------:R-:W-:Y:S02]  /*3940*/  USEL UR39, URZ, 0x1, UP1 ;  /* 0x00000001ff277887 */ /* 0x000fe40008800000 */
[----:B------:R-:W-:Y:S02]  /*3950*/  USEL UR18, UR18, URZ, UP1 ;  /* 0x000000ff12127287 */ /* 0x000fe40008800000 */
[----:B------:R-:W-:Y:S02]  /*3960*/  UIADD3 UR64, UPT, UPT, UR68, 0x2, URZ ;  /* 0x0000000244407890 */ /* 0x000fe4000fffe0ff */
[----:B------:R-:W-:Y:S01]  /*3970*/  @UP0 ULEA UR38, UR18, UR7, 0x3 ;  /* 0x0000000712260291 */ /* 0x000fe2000f8e18ff */
[----:B------:R-:W-:Y:S01]  /*3980*/  LOP3.LUT R2, R2, UR39, RZ, 0x3c, !PT ;  /* 0x0000002702027c12 */ /* 0x000fe2000f8e3cff */
[----:B------:R-:W-:Y:S02]  /*3990*/  UIADD3 UR62, UPT, UPT, UR66, 0x2, URZ ;  /* 0x00000002423e7890 */ /* 0x000fe4000fffe0ff */
[----:B------:R-:W-:Y:S01]  /*39a0*/  UIADD3 UR60, UPT, UPT, UR68, 0x4, URZ ;  /* 0x00000004443c7890 */ /* 0x000fe2000fffe0ff */
[----:B-1----:R-:W-:Y:S01]  /*39b0*/  @P0 SHF.L.U32 R0, R2, 0x1f, RZ ;  /* 0x0000001f02000819 */ /* 0x002fe200000006ff */
[----:B------:R-:W-:Y:S02]  /*39c0*/  UIADD3 UR58, UPT, UPT, UR66, 0x4, URZ ;  /* 0x00000004423a7890 */ /* 0x000fe4000fffe0ff */
[----:B------:R-:W-:Y:S01]  /*39d0*/  UIADD3 UR56, UPT, UPT, UR68, 0x6, URZ ;  /* 0x0000000644387890 */ /* 0x000fe2000fffe0ff */
[----:B------:R2:W3:Y:S01]  /*39e0*/  @P0 SYNCS.PHASECHK.TRANS64.TRYWAIT P2, [UR38], R0 ;  /* 0x00000000ff0005a7 */ /* 0x0004e20008041126 */
[----:B------:R-:W-:Y:S02]  /*39f0*/  UIADD3 UR54, UPT, UPT, UR66, 0x6, URZ ;  /* 0x0000000642367890 */ /* 0x000fe4000fffe0ff */
        /* <DEDUP_REMOVED lines=10> */
[----:B------:R-:W-:Y:S02]  /*3aa0*/  UIADD3 UR15, UPT, UPT, UR15, -0x1, URZ ;  /* 0xffffffff0f0f7890 */ /* 0x000fe4000fffe0ff */
[----:B------:R-:W-:Y:S01]  /*3ab0*/  UISETP.NE.AND UP0, UPT, UR17, UR16, UPT ;  /* 0x000000101100728c */ /* 0x000fe2000bf05270 */
[----:B------:R-:W-:Y:S01]  /*3ac0*/  UMOV UR69, 0x40004040 ;  /* 0x4000404000457882 */ /* 0x000fe20000000000 */
[----:B------:R-:W-:Y:S01]  /*3ad0*/  UMOV UR67, 0x40004040 ;  /* 0x4000404000437882 */ /* 0x000fe20000000000 */
[----:B------:R-:W-:Y:S01]  /*3ae0*/  UMOV UR65, 0x40004040 ;  /* 0x4000404000417882 */ /* 0x000fe20000000000 */
[----:B------:R-:W-:Y:S01]  /*3af0*/  UTCHMMA.2CTA gdesc[UR66], gdesc[UR68], tmem[UR9], tmem[UR36], idesc[UR37], UP3 ;  /* 0x00ff2444420075ea */ /* 0x000fe20009a00009 */
[----:B------:R-:W-:Y:S01]  /*3b00*/  UPLOP3.LUT UP3, UPT, UPT, UPT, UPT, 0x80, 0x8 ;  /* 0x000000000008789c */ /* 0x000fe20003f6f070 */
[----:B------:R-:W-:Y:S01]  /*3b10*/  UMOV UR63, 0x40004040 ;  /* 0x40004040003f7882 */ /* 0x000fe20000000000 */
[----:B------:R-:W-:Y:S01]  /*3b20*/  UMOV UR61, 0x40004040 ;  /* 0x40004040003d7882 */ /* 0x000fe20000000000 */
[----:B------:R-:W-:Y:S01]  /*3b30*/  UTCHMMA.2CTA gdesc[UR62], gdesc[UR64], tmem[UR9], tmem[UR34], idesc[UR35], UPT ;  /* 0x00ff22403e0075ea */ /* 0x000fe2000ba00009 */
[----:B------:R-:W-:Y:S01]  /*3b40*/  UMOV UR59, 0x40004040 ;  /* 0x40004040003b7882 */ /* 0x000fe20000000000 */
[----:B------:R-:W-:Y:S01]  /*3b50*/  UMOV UR57, 0x40004040 ;  /* 0x4000404000397882 */ /* 0x000fe20000000000 */
[----:B------:R1:W-:Y:S01]  /*3b60*/  UTCHMMA.2CTA gdesc[UR58], gdesc[UR60], tmem[UR9], tmem[UR32], idesc[UR33], UPT ;  /* 0x00ff203c3a0075ea */ /* 0x0003e2000ba00009 */
        /* <DEDUP_REMOVED lines=11> */
[----:B------:R-:W-:Y:S01]  /*3c20*/  UMOV UR39, 0x40004040 ;  /* 0x4000404000277882 */ /* 0x000fe20000000000 */
[----:B------:R2:W-:Y:S01]  /*3c30*/  UTCHMMA.2CTA gdesc[UR42], gdesc[UR44], tmem[UR9], tmem[UR24], idesc[UR25], UPT ;  /* 0x00ff182c2a0075ea */ /* 0x0005e2000ba00009 */
[----:B------:R2:W-:Y:S01]  /*3c40*/  UTCHMMA.2CTA gdesc[UR38], gdesc[UR40], tmem[UR9], tmem[UR22], idesc[UR23], UPT ;  /* 0x00ff1628260075ea */ /* 0x0005e2000ba00009 */
[----:B------:R2:W-:Y:S01]  /*3c50*/  UTCBAR.2CTA.MULTICAST [UR14], URZ, UR11 ;  /* 0x000000ff0e0073e9 */ /* 0x0005e2000820080b */
[----:B-1----:R-:W-:Y:S01]  /*3c60*/  UMOV UR58, UR18 ;  /* 0x00000012003a7c82 */ /* 0x002fe20008000000 */
[----:B------:R-:W-:Y:S05]  /*3c70*/  BRA.U UP0, `(.L_x_72) ;  /* 0xfffffffd00007547 */ /* 0x000fea000b83ffff */
.L_x_69:
[----:B------:R-:W-:Y:S01]  /*3c80*/  UIADD3 UR8, UPT, UPT, UR8, 0xa0, URZ ;  /* 0x000000a008087890 */ /* 0x000fe2000fffe0ff */
[----:B------:R-:W-:-:S08]  /*3c90*/  UMOV UR17, UR16 ;  /* 0x0000001000117c82 */ /* 0x000fd00008000000 */
[----:B------:R4:W-:Y:S01]  /*3ca0*/  UTCBAR.2CTA.MULTICAST [UR8], URZ, UR10 ;  /* 0x000000ff080073e9 */ /* 0x0009e2000820080a */
[----:B------:R-:W-:Y:S02]  /*3cb0*/  NOP ;  /* 0x0000000000007918 */ /* 0x000fe40000000000 */
.L_x_67:
[----:B------:R-:W-:Y:S01]  /*3cc0*/  UIADD3 UR19, UPT, UPT, UR19, 0x1, URZ ;  /* 0x0000000113137890 */ /* 0x000fe2000fffe0ff */
[----:B------:R-:W-:-:S03]  /*3cd0*/  ISETP.NE.AND P0, PT, R8, 0x2, PT ;  /* 0x000000020800780c */ /* 0x000fc60003f05270 */
[----:B------:R-:W-:Y:S01]  /*3ce0*/  UISETP.NE.AND UP0, UPT, UR19, 0x4, UPT ;  /* 0x000000041300788c */ /* 0x000fe2000bf05270 */
[----:B-12---:R-:W-:Y:S02]  /*3cf0*/  SEL R0, RZ, 0x1, P0 ;  /* 0x00000001ff007807 */ /* 0x006fe40000000000 */
[----:B------:R-:W-:Y:S01]  /*3d00*/  SEL R8, R8, RZ, P0 ;  /* 0x000000ff08087207 */ /* 0x000fe20000000000 */
[----:B----4-:R-:W-:Y:S01]  /*3d10*/  USEL UR8, URZ, 0x1, UP0 ;  /* 0x00000001ff087887 */ /* 0x010fe20008000000 */
[----:B------:R-:W-:Y:S01]  /*3d20*/  LOP3.LUT R3, R3, R0, RZ, 0x3c, !PT ;  /* 0x0000000003037212 */ /* 0x000fe200078e3cff */
[----:B------:R-:W-:-:S04]  /*3d30*/  USEL UR19, UR19, URZ, UP0 ;  /* 0x000000ff13137287 */ /* 0x000fc80008000000 */
[----:B------:R-:W-:Y:S01]  /*3d40*/  LOP3.LUT R9, R9, UR8, RZ, 0x3c, !PT ;  /* 0x0000000809097c12 */ /* 0x000fe2000f8e3cff */
[----:B------:R-:W-:Y:S07]  /*3d50*/  @P1 BRA `(.L_x_73) ;  /* 0xfffffff800381947 */ /* 0x000fee000383ffff */
[----:B------:R-:W1:Y:S01]  /*3d60*/  S2UR UR6, SR_CgaCtaId ;  /* 0x00000000000679c3 */ /* 0x000e620000008800 */
[----:B------:R-:W-:Y:S01]  /*3d70*/  ELECT P0, URZ, PT ;  /* 0x0000000000ff782f */ /* 0x000fe20003800000 */
[----:B------:R-:W-:Y:S01]  /*3d80*/  HFMA2 R0, -RZ, RZ, 0, 5.9604644775390625e-08 ;  /* 0x00000001ff007431 */ /* 0x000fe200000001ff */
[----:B------:R-:W-:-:S05]  /*3d90*/  UMOV UR8, 0x40 ;  /* 0x0000004000087882 */ /* 0x000fca0000000000 */
[----:B------:R-:W-:Y:S01]  /*3da0*/  UVIRTCOUNT.DEALLOC.SMPOOL 0x80 ;  /* 0x000000800000784c */ /* 0x000fe20000000000 */
[----:B------:R-:W-:Y:S02]  /*3db0*/  UISETP.NE.AND UP0, UPT, UR5, URZ, UPT ;  /* 0x000000ff0500728c */ /* 0x000fe4000bf05270 */
[----:B-1----:R-:W-:-:S09]  /*3dc0*/  ULEA UR6, UR6, UR8, 0x18 ;  /* 0x0000000806067291 */ /* 0x002fd2000f8ec0ff */
[----:B------:R1:W-:Y:S01]  /*3dd0*/  @P0 STS.U8 [UR6+0x1c], R0 ;  /* 0x00001c00ff000988 */ /* 0x0003e20008000006 */
[----:B------:R-:W-:Y:S05]  /*3de0*/  BRA.U UP0, `(.L_x_74) ;  /* 0x0000000100a07547 */ /* 0x000fea000b800000 */
[----:B------:R-:W-:Y:S01]  /*3df0*/  UIADD3 UR5, UPT, UPT, UR7, 0xc0, URZ ;  /* 0x000000c007057890 */ /* 0x000fe2000fffe0ff */
[----:B------:R-:W-:-:S03]  /*3e00*/  SHF.L.U32 R3, R9, 0x1f, RZ ;  /* 0x0000001f09037819 */ /* 0x000fc600000006ff */
[----:B------:R-:W-:-:S09]  /*3e10*/  ULEA UR8, UR19, UR5, 0x3 ;  /* 0x0000000513087291 */ /* 0x000fd2000f8e18ff */
[----:B------:R-:W2:Y:S02]  /*3e20*/  SYNCS.PHASECHK.TRANS64.TRYWAIT P0, [UR8], R3 ;  /* 0x00000003ff0075a7 */ /* 0x000ea40008001108 */
[----:B--2---:R-:W-:Y:S05]  /*3e30*/  @!P0 BRA `(.L_x_75) ;  /* 0x0000005000848947 */ /* 0x004fea0003800000 */
.L_x_169:
        /* <DEDUP_REMOVED lines=9> */
.L_x_171:
        /* <DEDUP_REMOVED lines=9> */
.L_x_173:
[----:B------:R-:W-:-:S04]  /*3f60*/  UIADD3 UR9, UPT, UPT, UR9, 0x1, URZ ;  /* 0x0000000109097890 */ /* 0x000fc8000fffe0ff */
[----:B------:R-:W-:-:S04]  /*3f70*/  UISETP.NE.AND UP1, UPT, UR9, 0x4, UPT ;  /* 0x000000040900788c */ /* 0x000fc8000bf25270 */
[----:B------:R-:W-:Y:S02]  /*3f80*/  USEL UR8, URZ, 0x1, UP1 ;  /* 0x00000001ff087887 */ /* 0x000fe40008800000 */
[----:B------:R-:W-:-:S04]  /*3f90*/  USEL UR9, UR9, URZ, UP1 ;  /* 0x000000ff09097287 */ /* 0x000fc80008800000 */
[----:B------:R-:W-:Y:S01]  /*3fa0*/  ULEA UR9, UR9, UR5, 0x3 ;  /* 0x0000000509097291 */ /* 0x000fe2000f8e18ff */
[----:B-1----:R-:W-:-:S04]  /*3fb0*/  LOP3.LUT R3, R2, UR8, RZ, 0x3c, !PT ;  /* 0x0000000802037c12 */ /* 0x002fc8000f8e3cff */
[----:B------:R-:W-:Y:S01]  /*3fc0*/  SHF.L.U32 R3, R3, 0x1f, RZ ;  /* 0x0000001f03037819 */ /* 0x000fe200000006ff */
[----:B------:R-:W-:-:S04]  /*3fd0*/  IMAD.U32 R0, RZ, RZ, UR9 ;  /* 0x00000009ff007e24 */ /* 0x000fc8000f8e00ff */
[----:B------:R1:W2:Y:S03]  /*3fe0*/  SYNCS.PHASECHK.TRANS64.TRYWAIT P0, [R0+URZ], R3 ;  /* 0x00000003000075a7 */ /* 0x0002a600080011ff */
[----:B--2---:R-:W-:Y:S05]  /*3ff0*/  @!P0 NANOSLEEP.SYNCS 0x989680 ;  /* 0x009896800000895d */ /* 0x004fea0003900000 */
[----:B------:R-:W2:Y:S02]  /*4000*/  @!P0 SYNCS.PHASECHK.TRANS64 P0, [R0+URZ], R3 ;  /* 0x00000003000085a7 */ /* 0x000ea400080010ff */
[----:B--2---:R-:W-:Y:S05]  /*4010*/  @P0 BRA `(.L_x_78) ;  /* 0x0000000000200947 */ /* 0x004fea0003800000 */
.L_x_79:
[----:B--2---:R2:W4:Y:S02]  /*4020*/  SYNCS.PHASECHK.TRANS64.TRYWAIT P0, [R0+URZ], R3 ;  /* 0x00000003000075a7 */ /* 0x00452400080011ff */
[----:B----4-:R-:W-:Y:S05]  /*4030*/  @!P0 NANOSLEEP.SYNCS 0x989680 ;  /* 0x009896800000895d */ /* 0x010fea0003900000 */
[----:B------:R-:W4:Y:S02]  /*4040*/  @!P0 SYNCS.PHASECHK.TRANS64 P0, [R0+URZ], R3 ;  /* 0x00000003000085a7 */ /* 0x000f2400080010ff */
[----:B----4-:R-:W-:Y:S05]  /*4050*/  @!P0 BRA `(.L_x_79) ;  /* 0xfffffffc00f08947 */ /* 0x010fea000383ffff */
[----:B------:R-:W-:Y:S05]  /*4060*/  BRA `(.L_x_78) ;  /* 0x00000000000c7947 */ /* 0x000fea0003800000 */
.L_x_74:
[----:B------:R-:W-:-:S04]  /*4070*/  UIADD3 UR5, UPT, UPT, UR7, 0x100, URZ ;  /* 0x0000010007057890 */ /* 0x000fc8000fffe0ff */
[----:B------:R-:W-:-:S09]  /*4080*/  UPRMT UR5, UR4, 0x654, UR5 ;  /* 0x0000065404057896 */ /* 0x000fd20008000005 */
[----:B------:R-:W-:Y:S03]  /*4090*/  SYNCS.ARRIVE.TRANS64.RED.A1T0 RZ, [UR5], RZ ;  /* 0x000000ffffff79a7 */ /* 0x000fe60008100405 */
.L_x_78:
[----:B-12---:R-:W-:Y:S01]  /*40a0*/  SHF.L.U32 R3, RZ, 0x1f, RZ ;  /* 0x0000001fff037819 */ /* 0x006fe200000006ff */
[----:B------:R-:W-:Y:S01]  /*40b0*/  UIADD3 UR5, UPT, UPT, UR7, 0x100, URZ ;  /* 0x0000010007057890 */ /* 0x000fe2000fffe0ff */
[----:B------:R-:W-:Y:S02]  /*40c0*/  PLOP3.LUT P0, PT, PT, PT, UP0, 0x80, 0x8 ;  /* 0x000000000008781c */ /* 0x000fe40003f0f008 */
[----:B------:R-:W1:Y:S02]  /*40d0*/  SYNCS.PHASECHK.TRANS64.TRYWAIT P1, [UR7+0x100], R3 ;  /* 0x00010003ff0075a7 */ /* 0x000e640008021107 */
[----:B-1----:R-:W-:Y:S09]  /*40e0*/  @!P1 BRA `(.L_x_80) ;  /* 0x0000005000209947 */ /* 0x002ff20003800000 */
.L_x_175:
[----:B------:R-:W-:Y:S01]  /*40f0*/  @!UP0 UPRMT UR5, UR4, 0x654, UR5 ;  /* 0x0000065404058896 */ /* 0x000fe20008000005 */
[----:B------:R-:W-:Y:S02]  /*4100*/  UMOV UR8, 0xffff ;  /* 0x0000ffff00087882 */ /* 0x000fe40000000000 */
[----:B------:R-:W-:-:S06]  /*4110*/  UMOV UR4, 0x1 ;  /* 0x0000000100047882 */ /* 0x000fcc0000000000 */
[----:B------:R-:W-:Y:S01]  /*4120*/  @!P0 SYNCS.ARRIVE.TRANS64.RED.A1T0 RZ, [UR5], RZ ;  /* 0x000000ffffff89a7 */ /* 0x000fe20008100405 */
[----:B------:R-:W-:Y:S01]  /*4130*/  NOP ;  /* 0x0000000000007918 */ /* 0x000fe20000000000 */
[----:B-1----:R-:W1:Y:S01]  /*4140*/  LDS R0, [UR6+0x14] ;  /* 0x00001406ff007984 */ /* 0x002e620008000800 */
[----:B------:R-:W-:-:S04]  /*4150*/  ULOP3.LUT UR5, UR21, 0xffff, URZ, 0xc0, !UPT ;  /* 0x0000ffff15057892 */ /* 0x000fc8000f8ec0ff */
[----:B------:R-:W-:-:S04]  /*4160*/  USHF.R.U32.HI UR5, URZ, 0x5, UR5 ;  /* 0x00000005ff057899 */ /* 0x000fc80008011605 */
[----:B------:R-:W-:Y:S02]  /*4170*/  USHF.L.U32 UR8, UR8, UR5, URZ ;  /* 0x0000000508087299 */ /* 0x000fe400080006ff */
[----:B------:R-:W-:-:S04]  /*4180*/  USHF.L.U32 UR4, UR4, UR5, URZ ;  /* 0x0000000504047299 */ /* 0x000fc800080006ff */
[----:B-1----:R-:W-:-:S04]  /*4190*/  LOP3.LUT R0, R0, UR8, RZ, 0xc0, !PT ;  /* 0x0000000800007c12 */ /* 0x002fc8000f8ec0ff */
[----:B------:R-:W-:-:S13]  /*41a0*/  ISETP.NE.AND P0, PT, R0, UR8, PT ;  /* 0x0000000800007c0c */ /* 0x000fda000bf05270 */
[----:B------:R-:W-:Y:S05]  /*41b0*/  @P0 BRA `(.L_x_81) ;  /* 0x0000000000580947 */ /* 0x000fea0003800000 */
[----:B------:R-:W1:Y:S02]  /*41c0*/  LDS R0, [UR6+0x18] ;  /* 0x00001806ff007984 */ /* 0x000e640008000800 */
[----:B-1----:R-:W-:-:S04]  /*41d0*/  LOP3.LUT R0, R0, UR4, RZ, 0xc0, !PT ;  /* 0x0000000400007c12 */ /* 0x002fc8000f8ec0ff */
[----:B------:R-:W-:-:S13]  /*41e0*/  ISETP.NE.AND P0, PT, R0, UR4, PT ;  /* 0x0000000400007c0c */ /* 0x000fda000bf05270 */
[----:B------:R-:W-:Y:S05]  /*41f0*/  @P0 BRA `(.L_x_82) ;  /* 0x00000000003c0947 */ /* 0x000fea0003800000 */
[----:B------:R-:W1:Y:S01]  /*4200*/  S2R R2, SR_LANEID ;  /* 0x0000000000027919 */ /* 0x000e620000000000 */
[----:B------:R-:W-:Y:S01]  /*4210*/  ULOP3.LUT UR8, URZ, UR8, URZ, 0x33, !UPT ;  /* 0x00000008ff087292 */ /* 0x000fe2000f8e33ff */
[----:B------:R-:W-:Y:S01]  /*4220*/  LOP3.LUT R4, RZ, UR4, RZ, 0x33, !PT ;  /* 0x00000004ff047c12 */ /* 0x000fe2000f8e33ff */
[----:B------:R-:W-:Y:S02]  /*4230*/  VOTEU.ANY UR7, UPT, PT ;  /* 0x0000000000077886 */ /* 0x000fe400038e0100 */
[----:B------:R-:W-:Y:S01]  /*4240*/  UFLO.U32 UR7, UR7 ;  /* 0x00000007000772bd */ /* 0x000fe200080e0000 */
[----:B------:R-:W2:Y:S01]  /*4250*/  REDUX UR4, R4 ;  /* 0x00000000040473c4 */ /* 0x000ea20000000000 */
[----:B------:R-:W-:-:S06]  /*4260*/  IMAD.U32 R0, RZ, RZ, UR8 ;  /* 0x00000008ff007e24 */ /* 0x000fcc000f8e00ff */
[----:B------:R4:W-:Y:S01]  /*4270*/  UTCATOMSWS.AND URZ, UR8 ;  /* 0x0000000800ff79e3 */ /* 0x0009e20008000000 */
[----:B------:R-:W3:Y:S01]  /*4280*/  REDUX UR5, R0 ;  /* 0x00000000000573c4 */ /* 0x000ee20000000000 */
[----:B-1----:R-:W-:Y:S01]  /*4290*/  ISETP.EQ.U32.AND P0, PT, R2, UR7, PT ;  /* 0x0000000702007c0c */ /* 0x002fe2000bf02070 */
[----:B--2---:R-:W-:Y:S01]  /*42a0*/  IMAD.U32 R2, RZ, RZ, UR4 ;  /* 0x00000004ff027e24 */ /* 0x004fe2000f8e00ff */
[----:B---3--:R-:W-:-:S11]  /*42b0*/  MOV R3, UR5 ;  /* 0x0000000500037c02 */ /* 0x008fd60008000f00 */
[----:B------:R4:W-:Y:S04]  /*42c0*/  @P0 ATOMS.AND RZ, [UR6+0x14], R3 ;  /* 0x00001403ffff098c */ /* 0x0009e8000a800006 */
[----:B------:R4:W-:Y:S01]  /*42d0*/  @P0 ATOMS.AND RZ, [UR6+0x18], R2 ;  /* 0x00001802ffff098c */ /* 0x0009e2000a800006 */
[----:B------:R-:W-:Y:S05]  /*42e0*/  BRA `(.L_x_83) ;  /* 0x0000000000147947 */ /* 0x000fea0003800000 */
.L_x_82:
[----:B------:R-:W-:Y:S02]  /*42f0*/  MOV R2, 0x4310 ;  /* 0x0000431000027802 */ /* 0x000fe40000000f00 */
[----:B---3-5:R-:W-:Y:S05]  /*4300*/  CALL.REL.NOINC `($__internal_0_$__cuda_sm10x_tcgen05_guardrail_trap_col_being_dealloced_not_returned_by_alloc) ;  /* 0x0000005400007944 */ /* 0x028fea0003c00000 */
[----:B------:R-:W-:Y:S05]  /*4310*/  BRA `(.L_x_83) ;  /* 0x0000000000087947 */ /* 0x000fea0003800000 */
.L_x_81:
[----:B------:R-:W-:Y:S02]  /*4320*/  MOV R2, 0x4340 ;  /* 0x0000434000027802 */ /* 0x000fe40000000f00 */
[----:B---3-5:R-:W-:Y:S05]  /*4330*/  CALL.REL.NOINC `($__internal_2_$__cuda_sm10x_tcgen05_guardrail_trap_unallocated_columns_being_dealloced) ;  /* 0x00000054000c7944 */ /* 0x028fea0003c00000 */
.L_x_83:
[----:B------:R-:W-:Y:S01]  /*4340*/  NOP ;  /* 0x0000000000007918 */ /* 0x000fe20000000000 */
[----:B----4-:R-:W-:Y:S05]  /*4350*/  EXIT ;  /* 0x000000000000794d */ /* 0x010fea0003800000 */
.L_x_54:
[----:B------:R-:W-:-:S09]  /*4360*/  UISETP.NE.OR UP5, UPT, UR10, 0x3, !UP5 ;  /* 0x000000030a00788c */ /* 0x000fd2000efa5670 */
[----:B------:R-:W-:Y:S05]  /*4370*/  BRA.U UP5, `(.L_x_84) ;  /* 0x0000001105787547 */ /* 0x000fea000b800000 */
[----:B------:R-:W1:Y:S01]  /*4380*/  LDC R0, c[0x0][0xb30] ;  /* 0x0002cc00ff007b82 */ /* 0x000e620000000800 */
[----:B------:R-:W2:Y:S01]  /*4390*/  LDCU.64 UR8, c[0x0][0x888] ;  /* 0x00011100ff0877ac */ /* 0x000ea20008000a00 */
[----:B------:R-:W-:Y:S02]  /*43a0*/  HFMA2 R25, -RZ, RZ, 0, 0 ;  /* 0x00000000ff197431 */ /* 0x000fe400000001ff */
[----:B-----5:R-:W-:Y:S01]  /*43b0*/  IMAD.MOV.U32 R32, RZ, RZ, 0x1 ;  /* 0x00000001ff207424 */ /* 0x020fe200078e00ff */
[----:B------:R-:W-:Y:S01]  /*43c0*/  MOV R23, 0x1000 ;  /* 0x0000100000177802 */ /* 0x000fe20000000f00 */
[----:B------:R-:W3:Y:S01]  /*43d0*/  LDCU.64 UR4, c[0x0][0x890] ;  /* 0x00011200ff0477ac */ /* 0x000ee20008000a00 */
[----:B------:R-:W-:Y:S01]  /*43e0*/  IMAD.MOV.U32 R27, RZ, RZ, RZ ;  /* 0x000000ffff1b7224 */ /* 0x000fe200078e00ff */
[----:B------:R-:W4:Y:S01]  /*43f0*/  LDC R19, c[0x0][0x370] ;  /* 0x0000dc00ff137b82 */ /* 0x000f220000000800 */
[----:B------:R-:W-:Y:S01]  /*4400*/  UMOV UR7, 0x400 ;  /* 0x0000040000077882 */ /* 0x000fe20000000000 */
[----:B------:R-:W-:-:S02]  /*4410*/  UPLOP3.LUT UP1, UPT, UPT, UPT, UPT, 0x40, 0x4 ;  /* 0x000000000004789c */ /* 0x000fc40003f2e870 */
[----:B------:R-:W-:-:S04]  /*4420*/  ULEA UR7, UR37, UR7, 0x18 ;  /* 0x0000000725077291 */ /* 0x000fc8000f8ec0ff */
[----:B------:R-:W4:Y:S01]  /*4430*/  LDC R2, c[0x0][0xb0c] ;  /* 0x0002c300ff027b82 */ /* 0x000f220000000800 */
[----:B------:R-:W-:Y:S02]  /*4440*/  UIADD3 UR13, UPT, UPT, UR7, 0x48, URZ ;  /* 0x00000048070d7890 */ /* 0x000fe4000fffe0ff */
[----:B--2---:R-:W-:Y:S02]  /*4450*/  UISETP.NE.U32.AND UP3, UPT, UR8, URZ, UPT ;  /* 0x000000ff0800728c */ /* 0x004fe4000bf65070 */
[----:B------:R-:W-:Y:S02]  /*4460*/  UIADD3 UR41, UPT, UPT, UR7, 0x30, URZ ;  /* 0x0000003007297890 */ /* 0x000fe4000fffe0ff */
[----:B---3--:R-:W-:Y:S01]  /*4470*/  UISETP.NE.U32.AND UP4, UPT, UR4, URZ, UPT ;  /* 0x000000ff0400728c */ /* 0x008fe2000bf85070 */
[----:B------:R-:W2:Y:S01]  /*4480*/  LDC R18, c[0x0][0xb20] ;  /* 0x0002c800ff127b82 */ /* 0x000ea20000000800 */
[----:B-1----:R-:W-:Y:S01]  /*4490*/  ISETP.NE.AND P1, PT, R0, 0x1, PT ;  /* 0x000000010000780c */ /* 0x002fe20003f25270 */
[----:B------:R-:W-:-:S02]  /*44a0*/  UISETP.NE.AND.EX UP3, UPT, UR9, URZ, UPT, UP3 ;  /* 0x000000ff0900728c */ /* 0x000fc4000bf65330 */
[----:B------:R-:W-:Y:S02]  /*44b0*/  UIADD3 UR33, UPT, UPT, UR7, 0x38, URZ ;  /* 0x0000003807217890 */ /* 0x000fe4000fffe0ff */
[----:B------:R-:W-:Y:S02]  /*44c0*/  UIADD3 UR25, UPT, UPT, UR7, 0x40, URZ ;  /* 0x0000004007197890 */ /* 0x000fe4000fffe0ff */
[----:B------:R-:W1:Y:S01]  /*44d0*/  LDC.64 R36, c[0x0][0x348] ;  /* 0x0000d200ff247b82 */ /* 0x000e620000000a00 */
[----:B------:R-:W-:Y:S02]  /*44e0*/  UPRMT UR13, UR37, 0x654, UR13 ;  /* 0x00000654250d7896 */ /* 0x000fe4000800000d */
[----:B------:R-:W-:-:S05]  /*44f0*/  UISETP.NE.AND.EX UP4, UPT, UR5, URZ, UPT, UP4 ;  /* 0x000000ff0500728c */ /* 0x000fca000bf85340 */
[----:B------:R-:W3:Y:S08]  /*4500*/  LDC.64 R16, c[0x0][0xb10] ;  /* 0x0002c400ff107b82 */ /* 0x000ef00000000a00 */
[----:B------:R-:W1:Y:S08]  /*4510*/  LDC.64 R6, c[0x0][0xb18] ;  /* 0x0002c600ff067b82 */ /* 0x000e700000000a00 */
[----:B------:R-:W1:Y:S08]  /*4520*/  LDC.64 R4, c[0x0][0xb28] ;  /* 0x0002ca00ff047b82 */ /* 0x000e700000000a00 */
[----:B--2-4-:R-:W1:Y:S02]  /*4530*/  LDC R22, c[0x0][0x374] ;  /* 0x0000dd00ff167b82 */ /* 0x014e640000000800 */
.L_x_95:
[----:B------:R-:W-:Y:S02]  /*4540*/  LEA R0, R27, UR7, 0x3 ;  /* 0x000000071b007c11 */ /* 0x000fe4000f8e18ff */
[----:B------:R-:W-:Y:S02]  /*4550*/  SHF.L.U32 R3, R25, 0x1f, RZ ;  /* 0x0000001f19037819 */ /* 0x000fe400000006ff */
[----:B------:R-:W-:Y:S02]  /*4560*/  LEA R28, R27, UR7, 0x4 ;  /* 0x000000071b1c7c11 */ /* 0x000fe4000f8e20ff */
[----:B--2---:R-:W2:Y:S02]  /*4570*/  SYNCS.PHASECHK.TRANS64.TRYWAIT P0, [R0+URZ+0x80], R3 ;  /* 0x00008003000075a7 */ /* 0x004ea400080011ff */
[----:B--2---:R-:W-:Y:S05]  /*4580*/  @!P0 BRA `(.L_x_85) ;  /* 0x0000004c00108947 */ /* 0x004fea0003800000 */
.L_x_176:
[----:B------:R-:W-:Y:S01]  /*4590*/  ISETP.GE.AND P0, PT, R26, 0x1, PT ;  /* 0x000000011a00780c */ /* 0x000fe20003f06270 */
[----:B------:R-:W4:Y:S01]  /*45a0*/  LDS.128 R28, [R28+0x110] ;  /* 0x000110001c1c7984 */ /* 0x000f220000000c00 */
[----:B--2---:R-:W-:Y:S01]  /*45b0*/  VIADD R0, R0, 0x90 ;  /* 0x0000009000007836 */ /* 0x004fe20000000000 */
[----:B------:R-:W-:Y:S01]  /*45c0*/  @!PT LDS RZ, [RZ] ;  /* 0x00000000fffff984 */ /* 0x000fe20000000800 */
[----:B------:R-:W-:Y:S01]  /*45d0*/  @!PT LDS RZ, [RZ] ;  /* 0x00000000fffff984 */ /* 0x000fe20000000800 */
[----:B------:R-:W-:Y:S01]  /*45e0*/  @!PT LDS RZ, [RZ] ;  /* 0x00000000fffff984 */ /* 0x000fe20000000800 */
[----:B------:R-:W-:Y:S01]  /*45f0*/  @!PT LDS RZ, [RZ] ;  /* 0x00000000fffff984 */ /* 0x000fe20000000800 */
[----:B------:R2:W-:Y:S06]  /*4600*/  MEMBAR.ALL.CTA ;  /* 0x0000000000007992 */ /* 0x0005ec0000008000 */
[----:B--2---:R-:W2:Y:S01]  /*4610*/  FENCE.VIEW.ASYNC.S ;  /* 0x00000000000073c6 */ /* 0x004ea20000000000 */
[----:B------:R-:W-:Y:S04]  /*4620*/  PRMT R0, RZ, 0x654, R0 ;  /* 0x00000654ff007816 */ /* 0x000fe80000000000 */
[----:B--2---:R2:W-:Y:S01]  /*4630*/  SYNCS.ARRIVE.TRANS64.RED.A1T0 RZ, [R0+URZ], RZ ;  /* 0x000000ff00ff79a7 */ /* 0x0045e200081004ff */
[----:B----4-:R-:W-:Y:S11]  /*4640*/  LOP3.LUT P3, RZ, R30, 0x1, RZ, 0xc0, !PT ;  /* 0x000000011eff7812 */ /* 0x010ff6000786c0ff */
[----:B------:R-:W-:Y:S02]  /*4650*/  @!UPT UIADD3 URZ, UPT, UPT, URZ, URZ, URZ ;  /* 0x000000fffffff290 */ /* 0x000fe4000fffe0ff */
[----:B------:R-:W-:Y:S02]  /*4660*/  @P3 MOV R13, R28 ;  /* 0x0000001c000d3202 */ /* 0x000fe40000000f00 */
[----:B------:R-:W-:Y:S01]  /*4670*/  @P3 LOP3.LUT R8, R29, 0xffff, RZ, 0xc0, !PT ;  /* 0x0000ffff1d083812 */ /* 0x000fe200078ec0ff */
[----:B--2---:R-:W-:Y:S06]  /*4680*/  @!P0 BRA `(.L_x_86) ;  /* 0x0000000000a48947 */ /* 0x004fec0003800000 */
[----:B-1----:R-:W-:Y:S01]  /*4690*/  IMAD.HI.U32 R33, R22, R7, RZ ;  /* 0x0000000716217227 */ /* 0x002fe200078e00ff */
[----:B------:R-:W-:Y:S02]  /*46a0*/  ISETP.NE.AND P0, PT, R6, 0x1, PT ;  /* 0x000000010600780c */ /* 0x000fe40003f05270 */
[----:B------:R-:W-:Y:S01]  /*46b0*/  ISETP.NE.AND P2, PT, R26, 0x1, PT ;  /* 0x000000011a00780c */ /* 0x000fe20003f45270 */
[----:B---3--:R-:W-:Y:S01]  /*46c0*/  IMAD.HI.U32 R34, R19, R16, RZ ;  /* 0x0000001013227227 */ /* 0x008fe200078e00ff */
[----:B------:R-:W-:Y:S02]  /*46d0*/  SHF.R.U32.HI R33, RZ, R18, R33 ;  /* 0x00000012ff217219 */ /* 0x000fe40000011621 */
[----:B------:R-:W-:Y:S01]  /*46e0*/  ISETP.NE.AND P4, PT, R2, 0x1, PT ;  /* 0x000000010200780c */ /* 0x000fe20003f85270 */
[----:B------:R-:W-:Y:S01]  /*46f0*/  IMAD.HI.U32 R38, R13, R16, RZ ;  /* 0x000000100d267227 */ /* 0x000fe200078e00ff */
[----:B------:R-:W-:Y:S02]  /*4700*/  SHF.R.U32.HI R34, RZ, R17, R34 ;  /* 0x00000011ff227219 */ /* 0x000fe40000011622 */
[----:B------:R-:W-:Y:S01]  /*4710*/  SEL R3, R22, R33, !P0 ;  /* 0x0000002116037207 */ /* 0x000fe20004000000 */
[C---:B------:R-:W-:Y:S01]  /*4720*/  IMAD.HI.U32 R33, R8.reuse, R7, RZ ;  /* 0x0000000708217227 */ /* 0x040fe200078e00ff */
[----:B------:R-:W-:Y:S02]  /*4730*/  SEL R11, R19, R34, !P4 ;  /* 0x00000022130b7207 */ /* 0x000fe40006000000 */
[----:B------:R-:W-:Y:S01]  /*4740*/  SHF.R.U32.HI R38, RZ, R17, R38 ;  /* 0x00000011ff267219 */ /* 0x000fe20000011626 */
[----:B------:R-:W-:Y:S01]  /*4750*/  IMAD.HI.U32 R40, R3, R4, RZ ;  /* 0x0000000403287227 */ /* 0x000fe200078e00ff */
[----:B------:R-:W-:Y:S03]  /*4760*/  SHF.R.U32.HI R33, RZ, R18, R33 ;  /* 0x00000012ff217219 */ /* 0x000fe60000011621 */
[----:B------:R-:W-:Y:S01]  /*4770*/  IMAD.HI.U32 R34, R11, R4, RZ ;  /* 0x000000040b227227 */ /* 0x000fe200078e00ff */
[----:B------:R-:W-:Y:S02]  /*4780*/  @P2 SHF.R.U32.HI R3, RZ, R5, R40 ;  /* 0x00000005ff032219 */ /* 0x000fe40000011628 */
[----:B------:R-:W-:Y:S02]  /*4790*/  SEL R9, R8, R33, !P0 ;  /* 0x0000002108097207 */ /* 0x000fe40004000000 */
[----:B------:R-:W-:Y:S01]  /*47a0*/  @P2 SHF.R.U32.HI R11, RZ, R5, R34 ;  /* 0x00000005ff0b2219 */ /* 0x000fe20000011622 */
[C---:B------:R-:W-:Y:S01]  /*47b0*/  IMAD R10, R26.reuse, R3, RZ ;  /* 0x000000031a0a7224 */ /* 0x040fe200078e02ff */
[----:B------:R-:W-:Y:S01]  /*47c0*/  SEL R3, R13, R38, !P4 ;  /* 0x000000260d037207 */ /* 0x000fe20006000000 */
[C---:B------:R-:W-:Y:S03]  /*47d0*/  IMAD.HI.U32 R14, R9.reuse, R4, RZ ;  /* 0x00000004090e7227 */ /* 0x040fe600078e00ff */
[----:B------:R-:W-:Y:S01]  /*47e0*/  ISETP.GE.AND P0, PT, R9, R10, PT ;  /* 0x0000000a0900720c */ /* 0x000fe20003f06270 */
[C---:B------:R-:W-:Y:S01]  /*47f0*/  IMAD R12, R26.reuse, R11, RZ ;  /* 0x0000000b1a0c7224 */ /* 0x040fe200078e02ff */
[-C--:B------:R-:W-:Y:S04]  /*4800*/  SHF.R.U32.HI R14, RZ, R5.reuse, R14 ;  /* 0x00000005ff0e7219 */ /* 0x080fe8000001160e */
[----:B------:R-:W-:Y:S02]  /*4810*/  ISETP.GE.OR P0, PT, R3, R12, P0 ;  /* 0x0000000c0300720c */ /* 0x000fe40000706670 */
[----:B------:R-:W-:Y:S05]  /*4820*/  SEL R15, R9, R14, !P2 ;  /* 0x0000000e090f7207 */ /* 0x000fea0005000000 */
[----:B------:R-:W-:Y:S04]  /*4830*/  IMAD.MOV R14, RZ, RZ, -R15 ;  /* 0x000000ffff0e7224 */ /* 0x000fe800078e0a0f */
[----:B------:R-:W-:Y:S02]  /*4840*/  IMAD R14, R26, R14, R9 ;  /* 0x0000000e1a0e7224 */ /* 0x000fe400078e0209 */
[C---:B------:R-:W-:Y:S05]  /*4850*/  @!P0 IMAD.HI.U32 R10, R3.reuse, R4, RZ ;  /* 0x00000004030a8227 */ /* 0x040fea00078e00ff */
[----:B------:R-:W-:Y:S04]  /*4860*/  @!P0 SHF.R.U32.HI R10, RZ, R5, R10 ;  /* 0x00000005ff0a8219 */ /* 0x000fe8000001160a */
[----:B------:R-:W-:Y:S01]  /*4870*/  @!P0 SEL R0, R3, R10, !P2 ;  /* 0x0000000a03008207 */ /* 0x000fe20005000000 */
[----:B------:R-:W-:Y:S03]  /*4880*/  IMAD.MOV R10, RZ, RZ, -R3 ;  /* 0x000000ffff0a7224 */ /* 0x000fe600078e0a03 */
[----:B------:R-:W-:Y:S01]  /*4890*/  @!P0 IADD3 R15, PT, PT, R15, -R0, RZ ;  /* 0x800000000f0f8210 */ /* 0x000fe20007ffe0ff */
[----:B------:R-:W-:Y:S01]  /*48a0*/  @!P0 IMAD R0, R11, R14, R0 ;  /* 0x0000000e0b008224 */ /* 0x000fe200078e0200 */
[----:B------:R-:W-:Y:S01]  /*48b0*/  IADD3 R11, PT, PT, -R9, RZ, RZ ;  /* 0x000000ff090b7210 */ /* 0x000fe20007ffe1ff */
[----:B------:R-:W-:Y:S02]  /*48c0*/  IMAD R13, R2, R10, R13 ;  /* 0x0000000a020d7224 */ /* 0x000fe400078e020d */
[----:B------:R-:W-:Y:S02]  /*48d0*/  @!P0 IMAD R9, R15, R26, R3 ;  /* 0x0000001a0f098224 */ /* 0x000fe400078e0203 */
[----:B------:R-:W-:Y:S02]  /*48e0*/  @!P0 IMAD.MOV.U32 R3, RZ, RZ, R0 ;  /* 0x000000ffff038224 */ /* 0x000fe400078e0000 */
[----:B------:R-:W-:Y:S02]  /*48f0*/  IMAD R8, R6, R11, R8 ;  /* 0x0000000b06087224 */ /* 0x000fe400078e0208 */
[----:B------:R-:W-:Y:S02]  /*4900*/  IMAD R13, R3, R2, R13 ;  /* 0x00000002030d7224 */ /* 0x000fe400078e020d */
[----:B------:R-:W-:Y:S02]  /*4910*/  IMAD R8, R9, R6, R8 ;  /* 0x0000000609087224 */ /* 0x000fe400078e0208 */
.L_x_86:
[----:B------:R-:W-:Y:S05]  /*4920*/  BRA.U UP1, `(.L_x_87) ;  /* 0x0000000101107547 */ /* 0x000fea000b800000 */
[----:B------:R-:W-:Y:S04]  /*4930*/  MOV R0, UR6 ;  /* 0x0000000600007c02 */ /* 0x000fe80008000f00 */
[----:B------:R-:W-:Y:S04]  /*4940*/  SHF.L.U32 R3, R0, 0x1f, RZ ;  /* 0x0000001f00037819 */ /* 0x000fe800000006ff */
[----:B------:R-:W2:Y:S02]  /*4950*/  SYNCS.PHASECHK.TRANS64.TRYWAIT P0, [UR7+0x78], R3 ;  /* 0x00007803ff0075a7 */ /* 0x000ea40008001107 */
[----:B--2---:R-:W-:Y:S05]  /*4960*/  @!P0 BRA `(.L_x_88) ;  /* 0x00000048002c8947 */ /* 0x004fea0003800000 */
.L_x_87:
[----:B------:R-:W-:Y:S02]  /*4970*/  R2UR UR42, R20 ;  /* 0x00000000142a72ca */ /* 0x000fe400000e0000 */
[----:B------:R-:W-:Y:S02]  /*4980*/  R2UR UR43, R21 ;  /* 0x00000000152b72ca */ /* 0x000fe400000e0000 */
[----:B------:R-:W-:Y:S02]  /*4990*/  ISETP.NE.U32.AND P2, PT, RZ, UR4, PT ;  /* 0x00000004ff007c0c */ /* 0x000fe4000bf45070 */
[----:B------:R-:W-:Y:S02]  /*49a0*/  SHF.L.U32 R12, R32, 0x1f, RZ ;  /* 0x0000001f200c7819 */ /* 0x000fe400000006ff */
[----:B------:R-:W-:Y:S05]  /*49b0*/  ISETP.NE.AND.EX P2, PT, RZ, UR5, PT, P2 ;  /* 0x00000005ff007c0c */ /* 0x000fea000bf45320 */
[----:B------:R-:W-:Y:S02]  /*49c0*/  USHF.L.U32 UR42, UR42, 0x7, URZ ;  /* 0x000000072a2a7899 */ /* 0x000fe400080006ff */
[----:B------:R-:W-:Y:S01]  /*49d0*/  USHF.L.U32 UR43, UR43, 0x6, URZ ;  /* 0x000000062b2b7899 */ /* 0x000fe200080006ff */
[----:B------:R-:W-:Y:S11]  /*49e0*/  BRA.U !UP4, `(.L_x_89) ;  /* 0x000000010c347547 */ /* 0x000ff6000b800000 */
[----:B------:R-:W-:Y:S01]  /*49f0*/  UPLOP3.LUT UP0, UPT, UPT, UPT, UP3, 0x80, 0x8 ;  /* 0x000000000008789c */ /* 0x000fe20003f0f030 */
[----:B--2---:R-:W-:Y:S02]  /*4a00*/  HFMA2 R0, -RZ, RZ, 0, 5.9604644775390625e-08 ;  /* 0x00000001ff007431 */ /* 0x004fe400000001ff */
[----:B------:R-:W-:Y:S03]  /*4a10*/  IMAD.MOV.U32 R59, RZ, RZ, 0x1 ;  /* 0x00000001ff3b7424 */ /* 0x000fe600078e00ff */
[----:B------:R-:W-:Y:S05]  /*4a20*/  PLOP3.LUT P0, PT, PT, PT, UP0, 0x80, 0x8 ;  /* 0x000000000008781c */ /* 0x000fea0003f0f008 */
[----:B------:R-:W2:Y:S01]  /*4a30*/  @UP0 LDCU.64 UR10, c[0x0][0x888] ;  /* 0x00011100ff0a07ac */ /* 0x000ea20008000a00 */
[----:B------:R-:W-:Y:S07]  /*4a40*/  @UP0 UIMAD UR8, UR36, UR4, URZ ;  /* 0x00000004240802a4 */ /* 0x000fee000f8e02ff */
[----:B------:R-:W-:Y:S01]  /*4a50*/  @!P0 PRMT R59, R0, 0x7610, R59 ;  /* 0x00007610003b8816 */ /* 0x000fe2000000003b */
[----:B--2---:R-:W-:Y:S03]  /*4a60*/  @UP0 UIMAD.WIDE UR10, UR8, 0x4, UR10 ;  /* 0x00000004080a08a5 */ /* 0x004fe6000f8e020a */
[----:B------:R-:W2:Y:S03]  /*4a70*/  @!UP0 LDCU UR8, c[0x0][0x880] ;  /* 0x00011000ff0887ac */ /* 0x000ea60008000800 */
[----:B------:R-:W-:Y:S01]  /*4a80*/  IMAD.U32 R10, RZ, RZ, UR10 ;  /* 0x0000000aff0a7e24 */ /* 0x000fe2000f8e00ff */
[----:B------:R-:W-:Y:S05]  /*4a90*/  MOV R11, UR11 ;  /* 0x0000000b000b7c02 */ /* 0x000fea0008000f00 */
[----:B------:R4:W5:Y:S02]  /*4aa0*/  @P0 LDG.E R35, desc[UR46][R10.64] ;  /* 0x0000002e0a230981 */ /* 0x000964000c1e1900 */
[----:B--2-4-:R-:W-:Y:S07]  /*4ab0*/  @!P0 IMAD.U32 R35, RZ, RZ, UR8 ;  /* 0x00000008ff238e24 */ /* 0x014fee000f8e00ff */
.L_x_89:
[----:B-----5:R-:W-:Y:S01]  /*4ac0*/  @!P2 FSETP.EQ.AND P0, PT, R35, RZ, PT ;  /* 0x000000ff2300a20b */ /* 0x020fe20003f02000 */
[----:B------:R-:W-:Y:S01]  /*4ad0*/  @!UPT UIADD3 URZ, UPT, UPT, URZ, URZ, URZ ;  /* 0x000000fffffff290 */ /* 0x000fe2000fffe0ff */
[----:B------:R-:W-:Y:S11]  /*4ae0*/  @!P2 BRA `(.L_x_90) ;  /* 0x000000000014a947 */ /* 0x000ff60003800000 */
[----:B------:R-:W-:Y:S02]  /*4af0*/  LOP3.LUT P2, RZ, R59, 0xff, RZ, 0xc0, !PT ;  /* 0x000000ff3bff7812 */ /* 0x000fe4000784c0ff */
[----:B------:R-:W-:Y:S04]  /*4b00*/  PLOP3.LUT P0, PT, PT, PT, UP0, 0x80, 0x8 ;  /* 0x000000000008781c */ /* 0x000fe80003f0f008 */
[----:B------:R-:W-:Y:S07]  /*4b10*/  PLOP3.LUT P0, PT, P0, PT, PT, 0x8, 0x80 ;  /* 0x000000000080781c */ /* 0x000fee000070e170 */
[----:B------:R-:W-:Y:S11]  /*4b20*/  @P2 FSETP.EQ.AND P0, PT, R35, RZ, PT ;  /* 0x000000ff2300220b */ /* 0x000ff60003f02000 */
[----:B------:R-:W-:Y:S02]  /*4b30*/  @!UPT UIADD3 URZ, UPT, UPT, URZ, URZ, URZ ;  /* 0x000000fffffff290 */ /* 0x000fe4000fffe0ff */
.L_x_90:
[----:B------:R-:W4:Y:S01]  /*4b40*/  SYNCS.PHASECHK.TRANS64.TRYWAIT P2, [UR7+0x50], R12 ;  /* 0x0000500cff0075a7 */ /* 0x000f220008041107 */
[----:B------:R-:W-:Y:S04]  /*4b50*/  ELECT P4, URZ, PT ;  /* 0x0000000000ff782f */ /* 0x000fe80003880000 */
[----:B------:R-:W-:Y:S11]  /*4b60*/  PLOP3.LUT P4, PT, P0, P4, PT, 0xf2, 0x2f ;  /* 0x00000000002f781c */ /* 0x000ff60000789e72 */
[----:B------:R-:W-:Y:S02]  /*4b70*/  @!UPT UIADD3 URZ, UPT, UPT, URZ, URZ, URZ ;  /* 0x000000fffffff290 */ /* 0x000fe4000fffe0ff */
[----:B-1----:R-:W-:Y:S05]  /*4b80*/  @!P4 IADD3 R9, P0, PT, R36, 0x580, RZ ;  /* 0x000005802409c810 */ /* 0x002fea0007f1e0ff */
[----:B--2---:R-:W-:Y:S01]  /*4b90*/  @!P4 IMAD.X R0, RZ, RZ, R37, P0 ;  /* 0x000000ffff00c224 */ /* 0x004fe200000e0625 */
[----:B----4-:R-:W-:Y:S07]  /*4ba0*/  @!P2 BRA `(.L_x_91) ;  /* 0x0000004400b4a947 */ /* 0x010fee0003800000 */
.L_x_179:
[----:B------:R-:W-:Y:S01]  /*4bb0*/  @!P4 R2UR UR9, R9 ;  /* 0x000000000909c2ca */ /* 0x000fe200000e0000 */
[----:B------:R-:W-:Y:S01]  /*4bc0*/  VOTEU.ALL UP1, P4 ;  /* 0x0000000000ff7886 */ /* 0x000fe20002020000 */
[----:B------:R-:W-:Y:S01]  /*4bd0*/  @!P4 R2UR UR8, R0 ;  /* 0x000000000008c2ca */ /* 0x000fe200000e0000 */
[----:B------:R-:W-:Y:S01]  /*4be0*/  VOTEU.ALL UP2, P4 ;  /* 0x0000000000ff7886 */ /* 0x000fe20002040000 */
[----:B------:R-:W-:Y:S01]  /*4bf0*/  UMOV UR16, 0x0 ;  /* 0x0000000000107882 */ /* 0x000fe20000000000 */
[----:B------:R-:W-:Y:S01]  /*4c00*/  UMOV UR17, 0x10000000 ;  /* 0x1000000000117882 */ /* 0x000fe20000000000 */
[----:B------:R-:W-:Y:S01]  /*4c10*/  @!UP1 UIADD3 UR40, UPT, UPT, UR7, 0x200, URZ ;  /* 0x0000020007289890 */ /* 0x000fe2000fffe0ff */
[----:B------:R-:W-:Y:S01]  /*4c20*/  @!P4 IMAD.MOV.U32 R0, RZ, RZ, 0x1000 ;  /* 0x00001000ff00c424 */ /* 0x000fe200078e00ff */
[----:B------:R-:W-:Y:S01]  /*4c30*/  UMOV UR44, UR36 ;  /* 0x00000024002c7c82 */ /* 0x000fe20008000000 */
[----:B------:R-:W-:Y:S01]  /*4c40*/  @!UP1 UIADD3 UR10, UPT, UPT, UR42, 0x40, URZ ;  /* 0x000000402a0a9890 */ /* 0x000fe2000fffe0ff */
[----:B------:R-:W-:Y:S01]  /*4c50*/  @!P4 IADD3 R9, P0, PT, R36, 0x580, RZ ;  /* 0x000005802409c810 */ /* 0x000fe20007f1e0ff */
[----:B------:R-:W-:Y:S01]  /*4c60*/  UMOV UR11, UR43 ;  /* 0x0000002b000b7c82 */ /* 0x000fe20008000000 */
[----:B------:R-:W-:Y:S01]  /*4c70*/  UMOV UR12, UR36 ;  /* 0x00000024000c7c82 */ /* 0x000fe20008000000 */
[----:B------:R-:W-:Y:S01]  /*4c80*/  IMAD.U32 R10, RZ, RZ, UR9 ;  /* 0x00000009ff0a7e24 */ /* 0x000fe2000f8e00ff */
[----:B------:R-:W-:Y:S01]  /*4c90*/  UMOV UR9, UR41 ;  /* 0x0000002900097c82 */ /* 0x000fe20008000000 */
[----:B------:R-:W-:Y:S01]  /*4ca0*/  IMAD.U32 R11, RZ, RZ, UR8 ;  /* 0x00000008ff0b7e24 */ /* 0x000fe2000f8e00ff */
[----:B------:R-:W-:Y:S02]  /*4cb0*/  @!UP1 UIADD3 UR8, UPT, UPT, UR7, 0xa00, URZ ;  /* 0x00000a0007089890 */ /* 0x000fe4000fffe0ff */
[----:B------:R-:W-:Y:S01]  /*4cc0*/  @!P4 R2UR UR18, R10 ;  /* 0x000000000a12c2ca */ /* 0x000fe200000e0000 */
[----:B------:R-:W-:Y:S01]  /*4cd0*/  VOTEU.ALL UP1, P4 ;  /* 0x0000000000ff7886 */ /* 0x000fe20002020000 */
[----:B------:R-:W-:Y:S01]  /*4ce0*/  @!P4 R2UR UR19, R11 ;  /* 0x000000000b13c2ca */ /* 0x000fe200000e0000 */
[----:B------:R-:W-:Y:S11]  /*4cf0*/  UPRMT UR14, UR37, 0x654, UR41 ;  /* 0x00000654250e7896 */ /* 0x000ff60008000029 */
[----:B------:R-:W-:Y:S01]  /*4d00*/  @!UPT UIADD3 URZ, UPT, UPT, URZ, URZ, URZ ;  /* 0x000000fffffff290 */ /* 0x000fe2000fffe0ff */
[----:B------:R2:W-:Y:S01]  /*4d10*/  @!UP2 UTMALDG.3D [UR40], [UR18], desc[UR16] ;  /* 0x000010281200a5b4 */ /* 0x0005e20008011000 */
[----:B------:R2:W-:Y:S01]  /*4d20*/  @!UP1 UTMALDG.3D [UR8], [UR18], desc[UR16] ;  /* 0x00001008120095b4 */ /* 0x0005e20008011000 */
[----:B------:R4:W-:Y:S01]  /*4d30*/  @!P4 SYNCS.ARRIVE.TRANS64.RED.A0TR RZ, [UR7+0x30], R0 ;  /* 0x00003000ffffc9a7 */ /* 0x0009e20008300407 */
[----:B------:R-:W-:Y:S01]  /*4d40*/  SYNCS.ARRIVE.TRANS64.RED.A1T0 RZ, [UR14], RZ ;  /* 0x000000ffffff79a7 */ /* 0x000fe2000810040e */
[----:B----4-:R-:W-:Y:S01]  /*4d50*/  @!P4 IMAD.X R0, RZ, RZ, R37, P0 ;  /* 0x000000ffff00c224 */ /* 0x010fe200000e0625 */
[----:B------:R-:W4:Y:S02]  /*4d60*/  SYNCS.PHASECHK.TRANS64.TRYWAIT P2, [UR7+0x58], R12 ;  /* 0x0000580cff0075a7 */ /* 0x000f240008041107 */
[----:B--2-4-:R-:W-:Y:S05]  /*4d70*/  @!P2 BRA `(.L_x_92) ;  /* 0x000000440058a947 */ /* 0x014fea0003800000 */
.L_x_181:
        /* <DEDUP_REMOVED lines=8> */
[----:B------:R-:W-:Y:S01]  /*4e00*/  @!UP1 UIADD3 UR32, UPT, UPT, UR7, 0x1200, URZ ;  /* 0x0000120007209890 */ /* 0x000fe2000fffe0ff */
[----:B------:R-:W-:Y:S01]  /*4e10*/  @!P4 IADD3 R21, P0, PT, R36, 0x580, RZ ;  /* 0x000005802415c810 */ /* 0x000fe20007f1e0ff */
[----:B------:R-:W-:Y:S01]  /*4e20*/  UMOV UR35, UR43 ;  /* 0x0000002b00237c82 */ /* 0x000fe20008000000 */
[----:B------:R-:W-:Y:S02]  /*4e30*/  @!UP1 UIADD3 UR10, UPT, UPT, UR42, 0x50, URZ ;  /* 0x000000502a0a9890 */ /* 0x000fe4000fffe0ff */
[----:B------:R-:W-:Y:S01]  /*4e40*/  IMAD.U32 R10, RZ, RZ, UR9 ;  /* 0x00000009ff0a7e24 */ /* 0x000fe2000f8e00ff */
[----:B------:R-:W-:Y:S01]  /*4e50*/  UMOV UR9, UR33 ;  /* 0x0000002100097c82 */ /* 0x000fe20008000000 */
[----:B------:R-:W-:Y:S01]  /*4e60*/  IMAD.U32 R11, RZ, RZ, UR8 ;  /* 0x00000008ff0b7e24 */ /* 0x000fe2000f8e00ff */
[----:B------:R-:W-:Y:S01]  /*4e70*/  @!UP1 UIADD3 UR8, UPT, UPT, UR7, 0x1a00, URZ ;  /* 0x00001a0007089890 */ /* 0x000fe2000fffe0ff */
[----:B------:R-:W-:Y:S01]  /*4e80*/  @!P4 IMAD.X R20, RZ, RZ, R37, P0 ;  /* 0x000000ffff14c224 */ /* 0x000fe200000e0625 */
[----:B------:R-:W-:Y:S01]  /*4e90*/  @!P4 R2UR UR18, R10 ;  /* 0x000000000a12c2ca */ /* 0x000fe200000e0000 */
[----:B------:R-:W-:Y:S01]  /*4ea0*/  VOTEU.ALL UP1, P4 ;  /* 0x0000000000ff7886 */ /* 0x000fe20002020000 */
[----:B------:R-:W-:Y:S01]  /*4eb0*/  @!P4 R2UR UR19, R11 ;  /* 0x000000000b13c2ca */ /* 0x000fe200000e0000 */
[----:B------:R-:W-:Y:S01]  /*4ec0*/  UMOV UR11, UR43 ;  /* 0x0000002b000b7c82 */ /* 0x000fe20008000000 */
[----:B------:R-:W-:Y:S01]  /*4ed0*/  UMOV UR12, UR36 ;  /* 0x00000024000c7c82 */ /* 0x000fe20008000000 */
[----:B------:R-:W-:Y:S10]  /*4ee0*/  UPRMT UR14, UR37, 0x654, UR33 ;  /* 0x00000654250e7896 */ /* 0x000ff40008000021 */
[----:B------:R2:W-:Y:S01]  /*4ef0*/  @!UP2 UTMALDG.3D [UR32], [UR18], desc[UR16] ;  /* 0x000010201200a5b4 */ /* 0x0005e20008011000 */
[----:B------:R2:W-:Y:S01]  /*4f00*/  @!UP1 UTMALDG.3D [UR8], [UR18], desc[UR16] ;  /* 0x00001008120095b4 */ /* 0x0005e20008011000 */
[----:B------:R2:W-:Y:S01]  /*4f10*/  @!P4 SYNCS.ARRIVE.TRANS64.RED.A0TR RZ, [UR7+0x38], R0 ;  /* 0x00003800ffffc9a7 */ /* 0x0005e20008300407 */
[----:B------:R-:W-:Y:S01]  /*4f20*/  SYNCS.ARRIVE.TRANS64.RED.A1T0 RZ, [UR14], RZ ;  /* 0x000000ffffff79a7 */ /* 0x000fe2000810040e */
[----:B------:R-:W4:Y:S02]  /*4f30*/  SYNCS.PHASECHK.TRANS64.TRYWAIT P2, [UR7+0x60], R12 ;  /* 0x0000600cff0075a7 */ /* 0x000f240008041107 */
[----:B--2-4-:R-:W-:Y:S05]  /*4f40*/  @!P2 BRA `(.L_x_93) ;  /* 0x0000004000fca947 */ /* 0x014fea0003800000 */
.L_x_183:
[----:B------:R-:W2:Y:S01]  /*4f50*/  LDC.64 R14, c[0x0][0xb10] ;  /* 0x0002c400ff0e7b82 */ /* 0x000ea20000000a00 */
[----:B------:R-:W-:Y:S01]  /*4f60*/  @!P4 R2UR UR9, R21 ;  /* 0x000000001509c2ca */ /* 0x000fe200000e0000 */
[----:B------:R-:W-:Y:S01]  /*4f70*/  VOTEU.ALL UP1, P4 ;  /* 0x0000000000ff7886 */ /* 0x000fe20002020000 */
[----:B------:R-:W-:Y:S01]  /*4f80*/  @!P4 R2UR UR8, R20 ;  /* 0x000000001408c2ca */ /* 0x000fe200000e0000 */
[----:B------:R-:W-:Y:S01]  /*4f90*/  VOTEU.ALL UP2, P4 ;  /* 0x0000000000ff7886 */ /* 0x000fe20002040000 */
[----:B------:R-:W-:Y:S03]  /*4fa0*/  UMOV UR16, 0x0 ;  /* 0x0000000000107882 */ /* 0x000fe60000000000 */
[----:B------:R-:W4:Y:S01]  /*4fb0*/  LDC.64 R10, c[0x0][0xb18] ;  /* 0x0002c600ff0a7b82 */ /* 0x000f220000000a00 */
[----:B------:R-:W-:Y:S01]  /*4fc0*/  @!UP1 UIADD3 UR26, UPT, UPT, UR42, 0x20, URZ ;  /* 0x000000202a1a9890 */ /* 0x000fe2000fffe0ff */
[----:B------:R-:W-:Y:S01]  /*4fd0*/  @P3 SHF.R.U32.HI R24, RZ, 0x10, R29 ;  /* 0x00000010ff183819 */ /* 0x000fe2000001161d */
[----:B------:R-:W-:Y:S01]  /*4fe0*/  @!UP1 UIADD3 UR24, UPT, UPT, UR7, 0x2200, URZ ;  /* 0x0000220007189890 */ /* 0x000fe2000fffe0ff */
[----:B------:R-:W-:Y:S01]  /*4ff0*/  VIADD R27, R27, 0x1 ;  /* 0x000000011b1b7836 */ /* 0x000fe20000000000 */
[----:B------:R-:W-:Y:S03]  /*5000*/  UMOV UR17, 0x10000000 ;  /* 0x1000000000117882 */ /* 0x000fe60000000000 */
[----:B------:R-:W5:Y:S01]  /*5010*/  @!P1 LDC R0, c[0x0][0xb20] ;  /* 0x0002c800ff009b82 */ /* 0x000f620000000800 */
[----:B------:R-:W-:Y:S01]  /*5020*/  UMOV UR27, UR43 ;  /* 0x0000002b001b7c82 */ /* 0x000fe20008000000 */
[----:B------:R-:W-:Y:S01]  /*5030*/  IMAD.U32 R20, RZ, RZ, UR9 ;  /* 0x00000009ff147e24 */ /* 0x000fe2000f8e00ff */
[----:B------:R-:W-:Y:S05]  /*5040*/  UMOV UR28, UR36 ;  /* 0x00000024001c7c82 */ /* 0x000fea0008000000 */
[----:B-1----:R-:W1:Y:S01]  /*5050*/  @!P1 LDC R3, c[0x0][0xb0c] ;  /* 0x0002c300ff039b82 */ /* 0x002e620000000800 */
[----:B------:R-:W-:Y:S01]  /*5060*/  IMAD.U32 R21, RZ, RZ, UR8 ;  /* 0x00000008ff157e24 */ /* 0x000fe2000f8e00ff */
[----:B------:R-:W-:Y:S01]  /*5070*/  @!UP1 UIADD3 UR10, UPT, UPT, UR42, 0x60, URZ ;  /* 0x000000602a0a9890 */ /* 0x000fe2000fffe0ff */
[----:B------:R-:W-:Y:S01]  /*5080*/  @!P4 R2UR UR18, R20 ;  /* 0x000000001412c2ca */ /* 0x000fe200000e0000 */
[----:B------:R-:W-:Y:S01]  /*5090*/  @!UP1 UIADD3 UR8, UPT, UPT, UR7, 0x2a00, URZ ;  /* 0x00002a0007089890 */ /* 0x000fe2000fffe0ff */
[----:B------:R-:W-:Y:S01]  /*50a0*/  @!P4 IMAD.MOV.U32 R20, RZ, RZ, 0x1000 ;  /* 0x00001000ff14c424 */ /* 0x000fe200078e00ff */
[----:B------:R-:W-:Y:S01]  /*50b0*/  @!P4 R2UR UR19, R21 ;  /* 0x000000001513c2ca */ /* 0x000fe200000e0000 */
[----:B------:R-:W-:Y:S01]  /*50c0*/  VOTEU.ALL UP1, P4 ;  /* 0x0000000000ff7886 */ /* 0x000fe20002020000 */
[----:B------:R-:W-:Y:S01]  /*50d0*/  UMOV UR9, UR25 ;  /* 0x0000001900097c82 */ /* 0x000fe20008000000 */
[----:B------:R-:W-:Y:S01]  /*50e0*/  UMOV UR11, UR43 ;  /* 0x0000002b000b7c82 */ /* 0x000fe20008000000 */
[----:B------:R-:W-:Y:S01]  /*50f0*/  UMOV UR12, UR36 ;  /* 0x00000024000c7c82 */ /* 0x000fe20008000000 */
[----:B------:R-:W-:Y:S08]  /*5100*/  UPRMT UR14, UR37, 0x654, UR25 ;  /* 0x00000654250e7896 */ /* 0x000ff00008000019 */
[----:B------:R1:W-:Y:S02]  /*5110*/  @!UP2 UTMALDG.3D [UR24], [UR18], desc[UR16] ;  /* 0x000010181200a5b4 */ /* 0x0003e40008011000 */
[----:B-1----:R-:W-:Y:S01]  /*5120*/  @!P1 ISETP.NE.AND P2, PT, R3, 0x1, PT ;  /* 0x000000010300980c */ /* 0x002fe20003f45270 */
[C---:B--2---:R-:W-:Y:S01]  /*5130*/  @!P1 IMAD.HI.U32 R14, R13.reuse, R14, RZ ;  /* 0x0000000e0d0e9227 */ /* 0x044fe200078e00ff */
[----:B----4-:R-:W-:Y:S01]  /*5140*/  @!P1 ISETP.NE.AND P0, PT, R10, 0x1, PT ;  /* 0x000000010a00980c */ /* 0x010fe20003f05270 */
[----:B------:R1:W-:Y:S01]  /*5150*/  @!UP1 UTMALDG.3D [UR8], [UR18], desc[UR16] ;  /* 0x00001008120095b4 */ /* 0x0003e20008011000 */
[----:B------:R1:W-:Y:S01]  /*5160*/  @!P4 SYNCS.ARRIVE.TRANS64.RED.A0TR RZ, [UR7+0x40], R20 ;  /* 0x00004014ffffc9a7 */ /* 0x0003e20008300407 */
[C---:B------:R-:W-:Y:S01]  /*5170*/  @!P1 IMAD.HI.U32 R11, R8.reuse, R11, RZ ;  /* 0x0000000b080b9227 */ /* 0x040fe200078e00ff */
[----:B------:R-:W-:Y:S04]  /*5180*/  @!P1 SHF.R.U32.HI R14, RZ, R15, R14 ;  /* 0x0000000fff0e9219 */ /* 0x000fe8000001160e */
[----:B-----5:R-:W-:Y:S02]  /*5190*/  @!P1 SHF.R.U32.HI R9, RZ, R0, R11 ;  /* 0x00000000ff099219 */ /* 0x020fe4000001160b */
[----:B------:R-:W-:Y:S02]  /*51a0*/  @!P1 SEL R14, R13, R14, !P2 ;  /* 0x0000000e0d0e9207 */ /* 0x000fe40005000000 */
[----:B------:R-:W-:Y:S05]  /*51b0*/  @!P1 SEL R9, R8, R9, !P0 ;  /* 0x0000000908099207 */ /* 0x000fea0004000000 */
[----:B------:R-:W-:Y:S01]  /*51c0*/  @!P1 IMAD.IADD R0, R9, 0x1, -R14 ;  /* 0x0000000109009824 */ /* 0x000fe200078e0a0e */
[----:B------:R-:W-:Y:S01]  /*51d0*/  SYNCS.ARRIVE.TRANS64.RED.A1T0 RZ, [UR14], RZ ;  /* 0x000000ffffff79a7 */ /* 0x000fe2000810040e */
[----:B------:R-:W-:Y:S02]  /*51e0*/  @!P1 IMAD.IADD R9, R14, 0x1, -R9 ;  /* 0x000000010e099824 */ /* 0x000fe400078e0a09 */
[----:B------:R-:W-:Y:S02]  /*51f0*/  @!P1 IMAD R13, R0, R3, R13 ;  /* 0x00000003000d9224 */ /* 0x000fe400078e020d */
[----:B------:R-:W-:Y:S01]  /*5200*/  @!P1 IMAD R8, R9, R10, R8 ;  /* 0x0000000a09089224 */ /* 0x000fe200078e0208 */
[----:B------:R-:W2:Y:S02]  /*5210*/  SYNCS.PHASECHK.TRANS64.TRYWAIT P5, [UR7+0x68], R12 ;  /* 0x0000680cff0075a7 */ /* 0x000ea400080a1107 */
[----:B-12---:R-:W-:Y:S05]  /*5220*/  @!P5 BRA `(.L_x_94) ;  /* 0x00000040005cd947 */ /* 0x006fea0003800000 */
.L_x_185:
[----:B-1----:R-:W-:Y:S01]  /*5230*/  @!P4 IADD3 R3, P0, PT, R36, 0x580, RZ ;  /* 0x000005802403c810 */ /* 0x002fe20007f1e0ff */
[----:B------:R-:W-:Y:S01]  /*5240*/  VOTEU.ALL UP1, P4 ;  /* 0x0000000000ff7886 */ /* 0x000fe20002020000 */
[----:B------:R-:W-:Y:S01]  /*5250*/  VOTEU.ALL UP2, P4 ;  /* 0x0000000000ff7886 */ /* 0x000fe20002040000 */
[----:B------:R-:W-:Y:S01]  /*5260*/  UMOV UR14, 0x0 ;  /* 0x00000000000e7882 */ /* 0x000fe20000000000 */
[----:B------:R-:W-:Y:S01]  /*5270*/  @!P4 R2UR UR9, R3 ;  /* 0x000000000309c2ca */ /* 0x000fe200000e0000 */
[----:B------:R-:W-:Y:S01]  /*5280*/  @!P4 IMAD.X R0, RZ, RZ, R37, P0 ;  /* 0x000000ffff00c224 */ /* 0x000fe200000e0625 */
[----:B------:R-:W-:Y:S01]  /*5290*/  @!UP1 UIADD3 UR17, UPT, UPT, UR7, 0x48, URZ ;  /* 0x0000004807119890 */ /* 0x000fe2000fffe0ff */
[----:B------:R-:W-:Y:S01]  /*52a0*/  ISETP.NE.AND P0, PT, R27, 0x2, PT ;  /* 0x000000021b00780c */ /* 0x000fe20003f05270 */
[----:B------:R-:W-:Y:S01]  /*52b0*/  @!UP1 UIADD3 UR18, UPT, UPT, UR42, 0x30, URZ ;  /* 0x000000302a129890 */ /* 0x000fe2000fffe0ff */
[----:B------:R-:W-:Y:S01]  /*52c0*/  LOP3.LUT R32, R32, 0x1, RZ, 0x3c, !PT ;  /* 0x0000000120207812 */ /* 0x000fe200078e3cff */
[----:B------:R-:W-:Y:S01]  /*52d0*/  @!UP1 UIADD3 UR16, UPT, UPT, UR7, 0x3200, URZ ;  /* 0x0000320007109890 */ /* 0x000fe2000fffe0ff */
[----:B------:R-:W-:Y:S01]  /*52e0*/  @!P4 R2UR UR8, R0 ;  /* 0x000000000008c2ca */ /* 0x000fe200000e0000 */
[----:B------:R-:W-:Y:S01]  /*52f0*/  UMOV UR15, 0x10000000 ;  /* 0x10000000000f7882 */ /* 0x000fe20000000000 */
[----:B------:R-:W-:Y:S01]  /*5300*/  UMOV UR19, UR43 ;  /* 0x0000002b00137c82 */ /* 0x000fe20008000000 */
[----:B------:R-:W-:Y:S01]  /*5310*/  UMOV UR20, UR36 ;  /* 0x0000002400147c82 */ /* 0x000fe20008000000 */
[----:B------:R-:W-:Y:S01]  /*5320*/  @!UP1 UIADD3 UR10, UPT, UPT, UR42, 0x70, URZ ;  /* 0x000000702a0a9890 */ /* 0x000fe2000fffe0ff */
[----:B------:R-:W-:Y:S01]  /*5330*/  SEL R0, RZ, 0x1, P0 ;  /* 0x00000001ff007807 */ /* 0x000fe20000000000 */
[----:B------:R-:W-:Y:S01]  /*5340*/  IMAD.U32 R10, RZ, RZ, UR9 ;  /* 0x00000009ff0a7e24 */ /* 0x000fe2000f8e00ff */
[----:B------:R-:W-:Y:S01]  /*5350*/  UMOV UR11, UR43 ;  /* 0x0000002b000b7c82 */ /* 0x000fe20008000000 */
[----:B------:R-:W-:Y:S01]  /*5360*/  UMOV UR12, UR36 ;  /* 0x00000024000c7c82 */ /* 0x000fe20008000000 */
[----:B------:R-:W-:Y:S01]  /*5370*/  UMOV UR9, UR17 ;  /* 0x0000001100097c82 */ /* 0x000fe20008000000 */
[----:B------:R-:W-:Y:S01]  /*5380*/  @P3 R2UR UR36, R24 ;  /* 0x00000000182432ca */ /* 0x000fe200000e0000 */
[----:B------:R-:W-:Y:S01]  /*5390*/  IMAD.IADD R20, R8, 0x1, R58 ;  /* 0x0000000108147824 */ /* 0x000fe200078e023a */
[----:B------:R-:W-:Y:S01]  /*53a0*/  @!P4 R2UR UR22, R10 ;  /* 0x000000000a16c2ca */ /* 0x000fe200000e0000 */
[----:B------:R-:W-:Y:S01]  /*53b0*/  IMAD.U32 R11, RZ, RZ, UR8 ;  /* 0x00000008ff0b7e24 */ /* 0x000fe2000f8e00ff */
[----:B------:R-:W-:Y:S01]  /*53c0*/  @!UP1 UIADD3 UR8, UPT, UPT, UR7, 0x3a00, URZ ;  /* 0x00003a0007089890 */ /* 0x000fe2000fffe0ff */
[----:B------:R-:W-:Y:S01]  /*53d0*/  LOP3.LUT R25, R25, R0, RZ, 0x3c, !PT ;  /* 0x0000000019197212 */ /* 0x000fe200078e3cff */
[----:B------:R-:W-:Y:S01]  /*53e0*/  VOTEU.ALL UP1, P4 ;  /* 0x0000000000ff7886 */ /* 0x000fe20002020000 */
[----:B------:R-:W-:Y:S01]  /*53f0*/  IMAD.IADD R21, R13, 0x1, R60 ;  /* 0x000000010d157824 */ /* 0x000fe200078e023c */
[----:B------:R-:W-:Y:S02]  /*5400*/  @!P4 R2UR UR23, R11 ;  /* 0x000000000b17c2ca */ /* 0x000fe400000e0000 */
[----:B------:R-:W-:Y:S11]  /*5410*/  SEL R27, R27, RZ, P0 ;  /* 0x000000ff1b1b7207 */ /* 0x000ff60000000000 */
[----:B------:R2:W-:Y:S01]  /*5420*/  @!UP2 UTMALDG.3D [UR16], [UR22], desc[UR14] ;  /* 0x00000e101600a5b4 */ /* 0x0005e20008011000 */
[----:B------:R2:W-:Y:S01]  /*5430*/  @!UP1 UTMALDG.3D [UR8], [UR22], desc[UR14] ;  /* 0x00000e08160095b4 */ /* 0x0005e20008011000 */
[----:B------:R2:W-:Y:S01]  /*5440*/  @!P4 SYNCS.ARRIVE.TRANS64.RED.A0TR RZ, [UR7+0x48], R23 ;  /* 0x00004817ffffc9a7 */ /* 0x0005e20008300407 */
[----:B------:R-:W-:Y:S01]  /*5450*/  UPLOP3.LUT UP1, UPT, UPT, UPT, UPT, 0x80, 0x8 ;  /* 0x000000000008789c */ /* 0x000fe20003f2f070 */
[----:B------:R-:W-:Y:S01]  /*5460*/  SYNCS.ARRIVE.TRANS64.RED.A1T0 RZ, [UR13], RZ ;  /* 0x000000ffffff79a7 */ /* 0x000fe2000810040d */
[----:B------:R-:W-:Y:S09]  /*5470*/  @P3 BRA `(.L_x_95) ;  /* 0xfffffff000303947 */ /* 0x000ff2000383ffff */
[----:B------:R-:W-:-:S04]  /*5480*/  SHF.L.U32 R3, R32, 0x1f, RZ ;  /* 0x0000001f20037819 */ /* 0x000fc800000006ff */
[----:B------:R-:W1:Y:S02]  /*5490*/  SYNCS.PHASECHK.TRANS64.TRYWAIT P0, [UR7+0x50], R3 ;  /* 0x00005003ff0075a7 */ /* 0x000e640008001107 */
[----:B-1----:R-:W-:Y:S05]  /*54a0*/  @!P0 BRA `(.L_x_96) ;  /* 0x0000003c00d48947 */ /* 0x002fea0003800000 */
.L_x_187:
[----:B------:R-:W4:Y:S02]  /*54b0*/  SYNCS.PHASECHK.TRANS64.TRYWAIT P0, [UR7+0x58], R3 ;  /* 0x00005803ff0075a7 */ /* 0x000f240008001107 */
[----:B----4-:R-:W-:Y:S05]  /*54c0*/  @!P0 BRA `(.L_x_97) ;  /* 0x0000003c00e48947 */ /* 0x010fea0003800000 */
.L_x_189:
[----:B------:R-:W4:Y:S02]  /*54d0*/  SYNCS.PHASECHK.TRANS64.TRYWAIT P0, [UR7+0x60], R3 ;  /* 0x00006003ff0075a7 */ /* 0x000f240008001107 */
[----:B----4-:R-:W-:Y:S05]  /*54e0*/  @!P0 BRA `(.L_x_98) ;  /* 0x0000003c00f48947 */ /* 0x010fea0003800000 */
.L_x_191:
[----:B-1----:R-:W-:-:S07]  /*54f0*/  MOV R0, UR7 ;  /* 0x0000000700007c02 */ /* 0x002fce0008000f00 */
.L_x_99:
[----:B-1----:R-:W-:-:S04]  /*5500*/  SHF.L.U32 R3, R32, 0x1f, RZ ;  /* 0x0000001f20037819 */ /* 0x002fc800000006ff */
[----:B------:R1:W4:Y:S03]  /*5510*/  SYNCS.PHASECHK.TRANS64.TRYWAIT P0, [R0+URZ+0x68], R3 ;  /* 0x00006803000075a7 */ /* 0x00032600080011ff */
[----:B----4-:R-:W-:Y:S05]  /*5520*/  @!P0 NANOSLEEP.SYNCS 0x989680 ;  /* 0x009896800000895d */ /* 0x010fea0003900000 */
[----:B------:R-:W4:Y:S02]  /*5530*/  @!P0 SYNCS.PHASECHK.TRANS64 P0, [R0+URZ+0x68], R3 ;  /* 0x00006803000085a7 */ /* 0x000f2400080010ff */
[----:B--2-4-:R-:W-:Y:S05]  /*5540*/  @P0 EXIT ;  /* 0x000000000000094d */ /* 0x014fea0003800000 */
[----:B------:R-:W-:Y:S05]  /*5550*/  BRA `(.L_x_99) ;  /* 0xfffffffc00e87947 */ /* 0x000fea000383ffff */
.L_x_84:
[----:B------:R-:W-:-:S06]  /*5560*/  UISETP.GE.AND UP1, UPT, UR10, 0x4, UPT ;  /* 0x000000040a00788c */ /* 0x000fcc000bf26270 */
[----:B------:R-:W-:-:S13]  /*5570*/  PLOP3.LUT P0, PT, PT, PT, UP1, 0x80, 0x8 ;  /* 0x000000000008781c */ /* 0x000fda0003f0f018 */
[----:B------:R-:W-:Y:S05]  /*5580*/  @!P0 EXIT ;  /* 0x000000000000894d */ /* 0x000fea0003800000 */
[----:B------:R-:W-:Y:S01]  /*5590*/  BAR.SYNC.DEFER_BLOCKING 0x6, 0xa0 ;  /* 0x0182800000007b1d */ /* 0x000fe20000010000 */
[----:B------:R-:W-:Y:S02]  /*55a0*/  IMAD.SHL.U32 R4, R66, 0x200000, RZ ;  /* 0x0020000042047824 */ /* 0x000fe400078e00ff */
[----:B------:R-:W-:Y:S02]  /*55b0*/  HFMA2 R71, -RZ, RZ, 0, 5.9604644775390625e-08 ;  /* 0x00000001ff477431 */ /* 0x000fe400000001ff */
[C---:B------:R-:W-:Y:S01]  /*55c0*/  IMAD.SHL.U32 R65, R72.reuse, 0x10, RZ ;  /* 0x0000001048417824 */ /* 0x040fe200078e00ff */
[----:B------:R-:W-:Y:S01]  /*55d0*/  MOV R69, RZ ;  /* 0x000000ff00457202 */ /* 0x000fe20000000f00 */
[----:B------:R-:W-:Y:S01]  /*55e0*/  IMAD.U32 R33, R72, 0x10000, RZ ;  /* 0x0001000048217824 */ /* 0x000fe200078e00ff */
[----:B------:R-:W-:Y:S01]  /*55f0*/  UMOV UR48, 0x400 ;  /* 0x0000040000307882 */ /* 0x000fe20000000000 */
[----:B------:R-:W1:Y:S01]  /*5600*/  LDC R63, c[0x0][0x370] ;  /* 0x0000dc00ff3f7b82 */ /* 0x000e620000000800 */
[----:B------:R-:W-:Y:S01]  /*5610*/  ULEA UR48, UR37, UR48, 0x18 ;  /* 0x0000003025307291 */ /* 0x000fe2000f8ec0ff */
[----:B------:R-:W-:Y:S01]  /*5620*/  LOP3.LUT R4, R4, 0x200000, RZ, 0xc0, !PT ;  /* 0x0020000004047812 */ /* 0x000fe200078ec0ff */
[----:B------:R-:W-:Y:S01]  /*5630*/  IMAD.SHL.U32 R64, R72, 0x2, RZ ;  /* 0x0000000248407824 */ /* 0x000fe200078e00ff */
[C---:B------:R-:W-:Y:S01]  /*5640*/  LOP3.LUT R5, R65.reuse, 0x40, RZ, 0xc0, !PT ;  /* 0x0000004041057812 */ /* 0x040fe200078ec0ff */
[----:B------:R-:W-:Y:S01]  /*5650*/  IMAD.SHL.U32 R3, R66, 0x200, RZ ;  /* 0x0000020042037824 */ /* 0x000fe200078e00ff */
[----:B------:R-:W-:Y:S01]  /*5660*/  LOP3.LUT R2, R65, 0x5b0, RZ, 0xc0, !PT ;  /* 0x000005b041027812 */ /* 0x000fe200078ec0ff */
[----:B------:R-:W-:Y:S01]  /*5670*/  UIADD3 UR4, UPT, UPT, UR48, 0x200, URZ ;  /* 0x0000020030047890 */ /* 0x000fe2000fffe0ff */
[----:B------:R-:W2:Y:S01]  /*5680*/  LDC R28, c[0x0][0xb0c] ;  /* 0x0002c300ff1c7b82 */ /* 0x000ea20000000800 */
[----:B------:R-:W-:Y:S01]  /*5690*/  LOP3.LUT R33, R4, 0x400000, R33, 0xf8, !PT ;  /* 0x0040000004217812 */ /* 0x000fe200078ef821 */
[----:B------:R-:W-:Y:S01]  /*56a0*/  IMAD.MOV.U32 R30, RZ, RZ, RZ ;  /* 0x000000ffff1e7224 */ /* 0x000fe200078e00ff */
[----:B------:R-:W-:Y:S01]  /*56b0*/  LOP3.LUT R64, R5, 0x8, R64, 0xf8, !PT ;  /* 0x0000000805407812 */ /* 0x000fe200078ef840 */
[----:B------:R-:W-:Y:S01]  /*56c0*/  IMAD.MOV.U32 R70, RZ, RZ, RZ ;  /* 0x000000ffff467224 */ /* 0x000fe200078e00ff */
[----:B------:R-:W-:Y:S01]  /*56d0*/  LOP3.LUT R3, R2, 0x200, R3, 0xf8, !PT ;  /* 0x0000020002037812 */ /* 0x000fe200078ef803 */
[----:B------:R-:W-:Y:S01]  /*56e0*/  IMAD.MOV.U32 R76, RZ, RZ, RZ ;  /* 0x000000ffff4c7224 */ /* 0x000fe200078e00ff */
[----:B------:R-:W-:Y:S01]  /*56f0*/  LOP3.LUT P0, RZ, R65, 0x40, RZ, 0xc0, !PT ;  /* 0x0000004041ff7812 */ /* 0x000fe2000780c0ff */
[----:B------:R-:W3:Y:S01]  /*5700*/  LDC R61, c[0x0][0xb20] ;  /* 0x0002c800ff3d7b82 */ /* 0x000ee20000000800 */
[----:B------:R-:W4:Y:S01]  /*5710*/  LDS R0, [UR48+0x130] ;  /* 0x00013030ff007984 */ /* 0x000f220008000800 */
[----:B------:R-:W-:Y:S01]  /*5720*/  LOP3.LUT R64, R3, R64, RZ, 0xfc, !PT ;  /* 0x0000004003407212 */ /* 0x000fe200078efcff */
[----:B------:R-:W-:Y:S01]  /*5730*/  IMAD.U32 R67, RZ, RZ, UR4 ;  /* 0x00000004ff437e24 */ /* 0x000fe2000f8e00ff */
[----:B------:R-:W-:Y:S01]  /*5740*/  LOP3.LUT R72, R72, 0x60, RZ, 0xc0, !PT ;  /* 0x0000006048487812 */ /* 0x000fe200078ec0ff */
[----:B------:R-:W1:Y:S03]  /*5750*/  LDCU.64 UR52, c[0x0][0x348] ;  /* 0x00006900ff3477ac */ /* 0x000e660008000a00 */
[----:B------:R-:W1:Y:S01]  /*5760*/  LDC R27, c[0x0][0xb30] ;  /* 0x0002cc00ff1b7b82 */ /* 0x000e620000000800 */
[----:B------:R-:W1:Y:S01]  /*5770*/  LDCU.64 UR38, c[0x0][0x888] ;  /* 0x00011100ff2677ac */ /* 0x000e620008000a00 */
[----:B------:R-:W1:Y:S06]  /*5780*/  LDCU.64 UR44, c[0x0][0x890] ;  /* 0x00011200ff2c77ac */ /* 0x000e6c0008000a00 */
[----:B------:R-:W1:Y:S01]  /*5790*/  LDC.64 R56, c[0x0][0xb10] ;  /* 0x0002c400ff387b82 */ /* 0x000e620000000a00 */
[----:B------:R-:W-:Y:S01]  /*57a0*/  UMOV UR49, URZ ;  /* 0x000000ff00317c82 */ /* 0x000fe20008000000 */
[----:B------:R-:W-:-:S06]  /*57b0*/  UMOV UR51, URZ ;  /* 0x000000ff00337c82 */ /* 0x000fcc0008000000 */
[----:B------:R-:W1:Y:S08]  /*57c0*/  LDC.64 R24, c[0x0][0xb18] ;  /* 0x0002c600ff187b82 */ /* 0x000e700000000a00 */
[----:B------:R-:W1:Y:S08]  /*57d0*/  LDC.64 R22, c[0x0][0xb28] ;  /* 0x0002ca00ff167b82 */ /* 0x000e700000000a00 */
[----:B------:R-:W1:Y:S01]  /*57e0*/  LDC.64 R54, c[0x0][0x8b0] ;  /* 0x00022c00ff367b82 */ /* 0x000e620000000a00 */
[----:B----4-:R-:W-:Y:S01]  /*57f0*/  IMAD.IADD R33, R0, 0x1, R33 ;  /* 0x0000000100217824 */ /* 0x010fe200078e0221 */
[----:B------:R-:W-:-:S06]  /*5800*/  P2R R0, PR, RZ, 0x1 ;  /* 0x00000001ff007803 */ /* 0x000fcc0000000000 */
[----:B------:R-:W4:Y:S08]  /*5810*/  LDC.64 R52, c[0x0][0x8a8] ;  /* 0x00022a00ff347b82 */ /* 0x000f300000000a00 */
[----:B--23--:R-:W1:Y:S02]  /*5820*/  LDC R62, c[0x0][0x374] ;  /* 0x0000dd00ff3e7b82 */ /* 0x00ce640000000800 */
.L_x_143:
[C---:B------:R-:W-:Y:S02]  /*5830*/  LEA R0, R76.reuse, UR48, 0x3 ;  /* 0x000000304c007c11 */ /* 0x040fe4000f8e18ff */
[----:B------:R-:W-:Y:S02]  /*5840*/  SHF.L.U32 R3, R69, 0x1f, RZ ;  /* 0x0000001f45037819 */ /* 0x000fe400000006ff */
[----:B------:R-:W-:Y:S02]  /*5850*/  LEA R16, R76, UR48, 0x4 ;  /* 0x000000304c107c11 */ /* 0x000fe4000f8e20ff */
[----:B------:R-:W2:Y:S02]  /*5860*/  SYNCS.PHASECHK.TRANS64.TRYWAIT P0, [R0+URZ+0x80], R3 ;  /* 0x00008003000075a7 */ /* 0x000ea400080011ff */
[----:B-12---:R-:W-:Y:S05]  /*5870*/  @!P0 BRA `(.L_x_100) ;  /* 0x0000003c00288947 */ /* 0x006fea0003800000 */
.L_x_192:
[----:B------:R-:W3:Y:S01]  /*5880*/  LDC.64 R12, c[0x0][0xb10] ;  /* 0x0002c400ff0c7b82 */ /* 0x000ee20000000a00 */
[----:B------:R-:W4:Y:S01]  /*5890*/  LDS.128 R16, [R16+0x110] ;  /* 0x0001100010107984 */ /* 0x000f220000000c00 */
[----:B-1----:R-:W-:Y:S01]  /*58a0*/  ISETP.NE.AND P1, PT, R27, 0x1, PT ;  /* 0x000000011b00780c */ /* 0x002fe20003f25270 */
[----:B--2---:R-:W-:Y:S01]  /*58b0*/  VIADD R0, R0, 0x90 ;  /* 0x0000009000007836 */ /* 0x004fe20000000000 */
[----:B------:R-:W-:Y:S04]  /*58c0*/  ISETP.GE.AND P0, PT, R26, 0x1, PT ;  /* 0x000000011a00780c */ /* 0x000fe80003f06270 */
[----:B------:R-:W1:Y:S01]  /*58d0*/  LDC.64 R10, c[0x0][0xb18] ;  /* 0x0002c600ff0a7b82 */ /* 0x000e620000000a00 */
[----:B------:R-:W-:Y:S01]  /*58e0*/  PRMT R0, RZ, 0x654, R0 ;  /* 0x00000654ff007816 */ /* 0x000fe20000000000 */
[----:B------:R-:W-:Y:S01]  /*58f0*/  @!PT LDS RZ, [RZ] ;  /* 0x00000000fffff984 */ /* 0x000fe20000000800 */
[----:B------:R-:W-:Y:S01]  /*5900*/  @!PT LDS RZ, [RZ] ;  /* 0x00000000fffff984 */ /* 0x000fe20000000800 */
[----:B------:R-:W-:Y:S01]  /*5910*/  @!PT LDS RZ, [RZ] ;  /* 0x00000000fffff984 */ /* 0x000fe20000000800 */
[----:B------:R-:W-:Y:S01]  /*5920*/  @!PT LDS RZ, [RZ] ;  /* 0x00000000fffff984 */ /* 0x000fe20000000800 */
[----:B------:R2:W-:Y:S06]  /*5930*/  MEMBAR.ALL.CTA ;  /* 0x0000000000007992 */ /* 0x0005ec0000008000 */
[----:B--2---:R-:W2:Y:S01]  /*5940*/  FENCE.VIEW.ASYNC.S ;  /* 0x00000000000073c6 */ /* 0x004ea20000000000 */
[----:B------:R-:W1:Y:S08]  /*5950*/  @!P1 LDC R14, c[0x0][0xb20] ;  /* 0x0002c800ff0e9b82 */ /* 0x000e700000000800 */
[----:B------:R-:W1:Y:S01]  /*5960*/  @!P1 LDC R9, c[0x0][0xb0c] ;  /* 0x0002c300ff099b82 */ /* 0x000e620000000800 */
[----:B--2---:R2:W-:Y:S01]  /*5970*/  SYNCS.ARRIVE.TRANS64.RED.A1T0 RZ, [R0+URZ], RZ ;  /* 0x000000ff00ff79a7 */ /* 0x0045e200081004ff */
[----:B----4-:R-:W-:Y:S04]  /*5980*/  LOP3.LUT P4, RZ, R18, 0x1, RZ, 0xc0, !PT ;  /* 0x0000000112ff7812 */ /* 0x010fe8000788c0ff */
[----:B------:R-:W-:Y:S09]  /*5990*/  P2R R73, PR, RZ, 0x10 ;  /* 0x00000010ff497803 */ /* 0x000ff20000000000 */
[----:B------:R-:W-:Y:S02]  /*59a0*/  @P4 MOV R31, R16 ;  /* 0x00000010001f4202 */ /* 0x000fe40000000f00 */
[----:B------:R-:W-:Y:S01]  /*59b0*/  @P4 LOP3.LUT R29, R17, 0xffff, RZ, 0xc0, !PT ;  /* 0x0000ffff111d4812 */ /* 0x000fe200078ec0ff */
[----:B--23--:R-:W-:Y:S06]  /*59c0*/  @!P0 BRA `(.L_x_101) ;  /* 0x0000000000a48947 */ /* 0x00cfec0003800000 */
[----:B------:R-:W-:Y:S01]  /*59d0*/  IMAD.HI.U32 R36, R62, R25, RZ ;  /* 0x000000193e247227 */ /* 0x000fe200078e00ff */
[----:B------:R-:W-:Y:S02]  /*59e0*/  ISETP.NE.AND P0, PT, R24, 0x1, PT ;  /* 0x000000011800780c */ /* 0x000fe40003f05270 */
[----:B------:R-:W-:Y:S01]  /*59f0*/  ISETP.NE.AND P2, PT, R26, 0x1, PT ;  /* 0x000000011a00780c */ /* 0x000fe20003f45270 */
[-C--:B------:R-:W-:Y:S01]  /*5a00*/  IMAD.HI.U32 R34, R63, R56.reuse, RZ ;  /* 0x000000383f227227 */ /* 0x080fe200078e00ff */
[----:B------:R-:W-:Y:S02]  /*5a10*/  SHF.R.U32.HI R37, RZ, R61, R36 ;  /* 0x0000003dff257219 */ /* 0x000fe40000011624 */
[----:B------:R-:W-:Y:S01]  /*5a20*/  ISETP.NE.AND P3, PT, R28, 0x1, PT ;  /* 0x000000011c00780c */ /* 0x000fe20003f65270 */
[----:B------:R-:W-:Y:S01]  /*5a30*/  IMAD.HI.U32 R40, R29, R25, RZ ;  /* 0x000000191d287227 */ /* 0x000fe200078e00ff */
[----:B------:R-:W-:Y:S02]  /*5a40*/  SHF.R.U32.HI R34, RZ, R57, R34 ;  /* 0x00000039ff227219 */ /* 0x000fe40000011622 */
[----:B------:R-:W-:Y:S01]  /*5a50*/  SEL R3, R62, R37, !P0 ;  /* 0x000000253e037207 */ /* 0x000fe20004000000 */
[----:B------:R-:W-:Y:S01]  /*5a60*/  IMAD.HI.U32 R38, R31, R56, RZ ;  /* 0x000000381f267227 */ /* 0x000fe200078e00ff */
[----:B------:R-:W-:Y:S03]  /*5a70*/  SEL R7, R63, R34, !P3 ;  /* 0x000000223f077207 */ /* 0x000fe60005800000 */
[-C--:B------:R-:W-:Y:S01]  /*5a80*/  IMAD.HI.U32 R34, R3, R22.reuse, RZ ;  /* 0x0000001603227227 */ /* 0x080fe200078e00ff */
[----:B------:R-:W-:Y:S03]  /*5a90*/  SHF.R.U32.HI R38, RZ, R57, R38 ;  /* 0x00000039ff267219 */ /* 0x000fe60000011626 */
[----:B------:R-:W-:Y:S01]  /*5aa0*/  IMAD.HI.U32 R36, R7, R22, RZ ;  /* 0x0000001607247227 */ /* 0x000fe200078e00ff */
[----:B------:R-:W-:Y:S02]  /*5ab0*/  @P2 SHF.R.U32.HI R3, RZ, R23, R34 ;  /* 0x00000017ff032219 */ /* 0x000fe40000011622 */
[----:B------:R-:W-:Y:S02]  /*5ac0*/  SHF.R.U32.HI R34, RZ, R61, R40 ;  /* 0x0000003dff227219 */ /* 0x000fe40000011628 */
[----:B------:R-:W-:Y:S01]  /*5ad0*/  @P2 SHF.R.U32.HI R7, RZ, R23, R36 ;  /* 0x00000017ff072219 */ /* 0x000fe20000011624 */
[C---:B------:R-:W-:Y:S01]  /*5ae0*/  IMAD R2, R26.reuse, R3, RZ ;  /* 0x000000031a027224 */ /* 0x040fe200078e02ff */
[----:B------:R-:W-:Y:S02]  /*5af0*/  SEL R5, R29, R34, !P0 ;  /* 0x000000221d057207 */ /* 0x000fe40004000000 */
[----:B------:R-:W-:Y:S01]  /*5b00*/  SEL R3, R31, R38, !P3 ;  /* 0x000000261f037207 */ /* 0x000fe20005800000 */
[----:B------:R-:W-:Y:S01]  /*5b10*/  IMAD R4, R26, R7, RZ ;  /* 0x000000071a047224 */ /* 0x000fe200078e02ff */
[C---:B------:R-:W-:Y:S01]  /*5b20*/  ISETP.GE.AND P0, PT, R5.reuse, R2, PT ;  /* 0x000000020500720c */ /* 0x040fe20003f06270 */
[----:B------:R-:W-:Y:S03]  /*5b30*/  IMAD.HI.U32 R6, R5, R22, RZ ;  /* 0x0000001605067227 */ /* 0x000fe600078e00ff */
[----:B------:R-:W-:Y:S01]  /*5b40*/  ISETP.GE.OR P0, PT, R3, R4, P0 ;  /* 0x000000040300720c */ /* 0x000fe20000706670 */
[----:B------:R-:W-:Y:S01]  /*5b50*/  IMAD.MOV R4, RZ, RZ, -R3 ;  /* 0x000000ffff047224 */ /* 0x000fe200078e0a03 */
[-C--:B------:R-:W-:Y:S03]  /*5b60*/  SHF.R.U32.HI R6, RZ, R23.reuse, R6 ;  /* 0x00000017ff067219 */ /* 0x080fe60000011606 */
[----:B------:R-:W-:Y:S01]  /*5b70*/  IMAD R31, R28, R4, R31 ;  /* 0x000000041c1f7224 */ /* 0x000fe200078e021f */
[----:B------:R-:W-:Y:S05]  /*5b80*/  SEL R15, R5, R6, !P2 ;  /* 0x00000006050f7207 */ /* 0x000fea0005000000 */
[----:B------:R-:W-:Y:S02]  /*5b90*/  IMAD.MOV R6, RZ, RZ, -R15 ;  /* 0x000000ffff067224 */ /* 0x000fe400078e0a0f */
[C---:B------:R-:W-:Y:S04]  /*5ba0*/  @!P0 IMAD.HI.U32 R2, R3.reuse, R22, RZ ;  /* 0x0000001603028227 */ /* 0x040fe800078e00ff */
[----:B------:R-:W-:Y:S01]  /*5bb0*/  IMAD R6, R26, R6, R5 ;  /* 0x000000061a067224 */ /* 0x000fe200078e0205 */
[----:B------:R-:W-:Y:S04]  /*5bc0*/  @!P0 SHF.R.U32.HI R2, RZ, R23, R2 ;  /* 0x00000017ff028219 */ /* 0x000fe80000011602 */
[----:B------:R-:W-:Y:S02]  /*5bd0*/  @!P0 SEL R0, R3, R2, !P2 ;  /* 0x0000000203008207 */ /* 0x000fe40005000000 */
[----:B------:R-:W-:Y:S02]  /*5be0*/  IADD3 R2, PT, PT, -R5, RZ, RZ ;  /* 0x000000ff05027210 */ /* 0x000fe40007ffe1ff */
[----:B------:R-:W-:Y:S01]  /*5bf0*/  @!P0 IADD3 R8, PT, PT, R15, -R0, RZ ;  /* 0x800000000f088210 */ /* 0x000fe20007ffe0ff */
[----:B------:R-:W-:Y:S02]  /*5c00*/  @!P0 IMAD R0, R7, R6, R0 ;  /* 0x0000000607008224 */ /* 0x000fe400078e0200 */
[----:B------:R-:W-:Y:S02]  /*5c10*/  IMAD R29, R24, R2, R29 ;  /* 0x00000002181d7224 */ /* 0x000fe400078e021d */
[----:B------:R-:W-:Y:S02]  /*5c20*/  @!P0 IMAD R5, R8, R26, R3 ;  /* 0x0000001a08058224 */ /* 0x000fe400078e0203 */
[----:B------:R-:W-:Y:S04]  /*5c30*/  @!P0 IMAD.MOV.U32 R3, RZ, RZ, R0 ;  /* 0x000000ffff038224 */ /* 0x000fe800078e0000 */
[----:B------:R-:W-:Y:S02]  /*5c40*/  IMAD R31, R3, R28, R31 ;  /* 0x0000001c031f7224 */ /* 0x000fe400078e021f */
[----:B------:R-:W-:Y:S07]  /*5c50*/  IMAD R29, R5, R24, R29 ;  /* 0x00000018051d7224 */ /* 0x000fee00078e021d */
.L_x_101:
[----:B-1----:R-:W-:Y:S01]  /*5c60*/  @!P1 ISETP.NE.AND P0, PT, R10, 0x1, PT ;  /* 0x000000010a00980c */ /* 0x002fe20003f05270 */
[----:B------:R-:W-:Y:S01]  /*5c70*/  @!P1 IMAD.HI.U32 R3, R29, R11, RZ ;  /* 0x0000000b1d039227 */ /* 0x000fe200078e00ff */
[----:B------:R-:W-:Y:S01]  /*5c80*/  R2UR UR42, R21 ;  /* 0x00000000152a72ca */ /* 0x000fe200000e0000 */
[----:B------:R-:W-:Y:S01]  /*5c90*/  BSSY.RECONVERGENT B6, `(.L_x_102) ;  /* 0x0000031000067945 */ /* 0x000fe20003800200 */
[----:B------:R-:W-:Y:S01]  /*5ca0*/  R2UR UR41, R20 ;  /* 0x00000000142972ca */ /* 0x000fe200000e0000 */
[----:B------:R-:W-:Y:S01]  /*5cb0*/  @!P1 IMAD.HI.U32 R0, R31, R12, RZ ;  /* 0x0000000c1f009227 */ /* 0x000fe200078e00ff */
[----:B------:R-:W-:Y:S02]  /*5cc0*/  @!P1 SHF.R.U32.HI R2, RZ, R14, R3 ;  /* 0x0000000eff029219 */ /* 0x000fe40000011603 */
[----:B------:R-:W-:Y:S01]  /*5cd0*/  @!P1 ISETP.NE.AND P2, PT, R9, 0x1, PT ;  /* 0x000000010900980c */ /* 0x000fe20003f45270 */
[----:B------:R-:W-:Y:S01]  /*5ce0*/  VIADD R76, R76, 0x1 ;  /* 0x000000014c4c7836 */ /* 0x000fe20000000000 */
[----:B------:R-:W-:Y:S02]  /*5cf0*/  @!P1 SEL R2, R29, R2, !P0 ;  /* 0x000000021d029207 */ /* 0x000fe40004000000 */
[----:B------:R-:W-:Y:S02]  /*5d00*/  @!P1 SHF.R.U32.HI R0, RZ, R13, R0 ;  /* 0x0000000dff009219 */ /* 0x000fe40000011600 */
[----:B------:R-:W-:Y:S01]  /*5d10*/  LOP3.LUT P0, RZ, R67, 0x90, RZ, 0xc0, !PT ;  /* 0x0000009043ff7812 */ /* 0x000fe2000780c0ff */
[----:B------:R-:W-:Y:S01]  /*5d20*/  USHF.L.U32 UR42, UR42, 0x6, URZ ;  /* 0x000000062a2a7899 */ /* 0x000fe200080006ff */
[----:B------:R-:W-:Y:S01]  /*5d30*/  @!P1 SEL R3, R31, R0, !P2 ;  /* 0x000000001f039207 */ /* 0x000fe20005000000 */
[----:B------:R-:W-:Y:S01]  /*5d40*/  USHF.L.U32 UR41, UR41, 0x7, URZ ;  /* 0x0000000729297899 */ /* 0x000fe200080006ff */
[----:B------:R-:W-:Y:S03]  /*5d50*/  @P4 SHF.R.U32.HI R68, RZ, 0x10, R17 ;  /* 0x00000010ff444819 */ /* 0x000fe60000011611 */
[----:B------:R-:W-:Y:S02]  /*5d60*/  @!P1 IMAD.IADD R0, R2, 0x1, -R3 ;  /* 0x0000000102009824 */ /* 0x000fe400078e0a03 */
[----:B------:R-:W-:Y:S02]  /*5d70*/  @!P1 IMAD.IADD R2, R3, 0x1, -R2 ;  /* 0x0000000103029824 */ /* 0x000fe400078e0a02 */
[----:B------:R-:W-:Y:S02]  /*5d80*/  @!P1 IMAD R31, R0, R9, R31 ;  /* 0x00000009001f9224 */ /* 0x000fe400078e021f */
[----:B------:R-:W-:Y:S01]  /*5d90*/  @!P1 IMAD R29, R2, R10, R29 ;  /* 0x0000000a021d9224 */ /* 0x000fe200078e021d */
[----:B------:R-:W-:Y:S06]  /*5da0*/  @!P0 BRA `(.L_x_103) ;  /* 0x00000000007c8947 */ /* 0x000fec0003800000 */
[----:B------:R-:W1:Y:S01]  /*5db0*/  LDCU.64 UR8, c[0x4][0x80] ;  /* 0x01001000ff0877ac */ /* 0x000e620008000a00 */
[----:B------:R-:W-:Y:S01]  /*5dc0*/  MOV R2, 0x0 ;  /* 0x0000000000027802 */ /* 0x000fe20000000f00 */
[----:B------:R-:W-:Y:S02]  /*5dd0*/  HFMA2 R12, -RZ, RZ, 0, 5.9604644775390625e-08 ;  /* 0x00000001ff0c7431 */ /* 0x000fe400000001ff */
[----:B------:R-:W-:Y:S01]  /*5de0*/  IMAD.MOV.U32 R8, RZ, RZ, 0x70 ;  /* 0x00000070ff087424 */ /* 0x000fe200078e00ff */
[----:B------:R2:W3:Y:S01]  /*5df0*/  LDC.64 R14, c[0x4][R2] ;  /* 0x01000000020e7b82 */ /* 0x0004e20000000a00 */
[----:B------:R-:W4:Y:S01]  /*5e00*/  LDCU.64 UR6, c[0x4][0x88] ;  /* 0x01001100ff0677ac */ /* 0x000f220008000a00 */
[----:B------:R-:W-:Y:S01]  /*5e10*/  IMAD.MOV.U32 R13, RZ, RZ, RZ ;  /* 0x000000ffff0d7224 */ /* 0x000fe200078e00ff */
[----:B------:R-:W2:Y:S01]  /*5e20*/  LDCU.64 UR4, c[0x4][0x8] ;  /* 0x01000100ff0477ac */ /* 0x000ea20008000a00 */
[----:B-1----:R-:W-:Y:S01]  /*5e30*/  MOV R5, UR9 ;  /* 0x0000000900057c02 */ /* 0x002fe20008000f00 */
[----:B------:R-:W-:Y:S01]  /*5e40*/  IMAD.U32 R4, RZ, RZ, UR8 ;  /* 0x00000008ff047e24 */ /* 0x000fe2000f8e00ff */
[----:B----4-:R-:W-:Y:S01]  /*5e50*/  MOV R7, UR7 ;  /* 0x0000000700077c02 */ /* 0x010fe20008000f00 */
[----:B------:R-:W-:Y:S01]  /*5e60*/  IMAD.U32 R6, RZ, RZ, UR6 ;  /* 0x00000006ff067e24 */ /* 0x000fe2000f8e00ff */
[----:B--2---:R-:W-:Y:S01]  /*5e70*/  MOV R11, UR5 ;  /* 0x00000005000b7c02 */ /* 0x004fe20008000f00 */
[----:B------:R-:W-:Y:S02]  /*5e80*/  IMAD.U32 R10, RZ, RZ, UR4 ;  /* 0x00000004ff0a7e24 */ /* 0x000fe4000f8e00ff */
[----:B------:R-:W-:Y:S07]  /*5e90*/  LEPC R20, `(.L_x_104) ;  /* 0x000000001014794e */ /* 0x000fee0000000000 */
[----:B---3-5:R-:W-:Y:S05]  /*5ea0*/  CALL.ABS.NOINC R14 ;  /* 0x000000000e007343 */ /* 0x028fea0003c00000 */
.L_x_104:
[----:B------:R-:W1:Y:S01]  /*5eb0*/  LDCU.64 UR8, c[0x4][0x80] ;  /* 0x01001000ff0877ac */ /* 0x000e620008000a00 */
[----:B------:R-:W2:Y:S01]  /*5ec0*/  LDC.64 R2, c[0x4][R2] ;  /* 0x0100000002027b82 */ /* 0x000ea20000000a00 */
[----:B------:R-:W-:Y:S02]  /*5ed0*/  HFMA2 R12, -RZ, RZ, 0, 5.9604644775390625e-08 ;  /* 0x00000001ff0c7431 */ /* 0x000fe400000001ff */
[----:B------:R-:W-:Y:S02]  /*5ee0*/  IMAD.MOV.U32 R8, RZ, RZ, 0x70 ;  /* 0x00000070ff087424 */ /* 0x000fe400078e00ff */
[----:B------:R-:W-:Y:S01]  /*5ef0*/  IMAD.MOV.U32 R13, RZ, RZ, RZ ;  /* 0x000000ffff0d7224 */ /* 0x000fe200078e00ff */
[----:B------:R-:W3:Y:S01]  /*5f00*/  LDCU.64 UR6, c[0x4][0x88] ;  /* 0x01001100ff0677ac */ /* 0x000ee20008000a00 */
[----:B------:R-:W4:Y:S01]  /*5f10*/  LDCU.64 UR4, c[0x4][0x8] ;  /* 0x01000100ff0477ac */ /* 0x000f220008000a00 */
[----:B-1----:R-:W-:Y:S02]  /*5f20*/  MOV R4, UR8 ;  /* 0x0000000800047c02 */ /* 0x002fe40008000f00 */
[----:B------:R-:W-:Y:S02]  /*5f30*/  MOV R5, UR9 ;  /* 0x0000000900057c02 */ /* 0x000fe40008000f00 */
[----:B---3--:R-:W-:Y:S01]  /*5f40*/  MOV R7, UR7 ;  /* 0x0000000700077c02 */ /* 0x008fe20008000f00 */
[----:B------:R-:W-:Y:S01]  /*5f50*/  IMAD.U32 R6, RZ, RZ, UR6 ;  /* 0x00000006ff067e24 */ /* 0x000fe2000f8e00ff */
[----:B----4-:R-:W-:Y:S01]  /*5f60*/  MOV R11, UR5 ;  /* 0x00000005000b7c02 */ /* 0x010fe20008000f00 */
[----:B------:R-:W-:Y:S02]  /*5f70*/  IMAD.U32 R10, RZ, RZ, UR4 ;  /* 0x00000004ff0a7e24 */ /* 0x000fe4000f8e00ff */
[----:B------:R-:W-:Y:S07]  /*5f80*/  LEPC R20, `(.L_x_103) ;  /* 0x000000001014794e */ /* 0x000fee0000000000 */
[----:B--2---:R-:W-:Y:S05]  /*5f90*/  CALL.ABS.NOINC R2 ;  /* 0x0000000002007343 */ /* 0x004fea0003c00000 */
.L_x_103:
[----:B------:R-:W-:Y:S05]  /*5fa0*/  BSYNC.RECONVERGENT B6 ;  /* 0x0000000000067941 */ /* 0x000fea0003800200 */
.L_x_102:
[----:B------:R-:W-:Y:S01]  /*5fb0*/  ISETP.NE.U32.AND P4, PT, R54, RZ, PT ;  /* 0x000000ff3600720c */ /* 0x000fe20003f85070 */
[----:B------:R-:W-:Y:S01]  /*5fc0*/  UISETP.NE.AND UP2, UPT, UR50, URZ, UPT ;  /* 0x000000ff3200728c */ /* 0x000fe2000bf45270 */
[----:B------:R-:W-:Y:S01]  /*5fd0*/  ISETP.NE.U32.AND P2, PT, RZ, UR38, PT ;  /* 0x00000026ff007c0c */ /* 0x000fe2000bf45070 */
[----:B------:R-:W-:Y:S01]  /*5fe0*/  UISETP.NE.U32.AND UP1, UPT, UR44, URZ, UPT ;  /* 0x000000ff2c00728c */ /* 0x000fe2000bf25070 */
[----:B------:R-:W-:Y:S01]  /*5ff0*/  ISETP.NE.AND.EX P4, PT, R55, RZ, PT, P4 ;  /* 0x000000ff3700720c */ /* 0x000fe20003f85340 */
[----:B------:R-:W-:Y:S01]  /*6000*/  UPLOP3.LUT UP0, UPT, UPT, UPT, UPT, 0x40, 0x4 ;  /* 0x000000000004789c */ /* 0x000fe20003f0e870 */
[----:B------:R-:W-:Y:S01]  /*6010*/  ISETP.NE.AND.EX P2, PT, RZ, UR39, PT, P2 ;  /* 0x00000027ff007c0c */ /* 0x000fe2000bf45320 */
[----:B------:R-:W-:Y:S01]  /*6020*/  UISETP.NE.AND.EX UP1, UPT, UR45, URZ, UPT, UP1 ;  /* 0x000000ff2d00728c */ /* 0x000fe2000bf25310 */
[----:B------:R-:W-:Y:S04]  /*6030*/  PLOP3.LUT P1, PT, PT, PT, UP2, 0x80, 0x8 ;  /* 0x000000000008781c */ /* 0x000fe80003f2f028 */
[----:B------:R-:W-:Y:S06]  /*6040*/  @UP2 UPLOP3.LUT UP0, UPT, UPT, UPT, UP1, 0x80, 0x8 ;  /* 0x000000000008289c */ /* 0x000fec0003f0f010 */
[----:B------:R-:W-:Y:S01]  /*6050*/  PLOP3.LUT P0, PT, PT, PT, UP0, 0x80, 0x8 ;  /* 0x000000000008781c */ /* 0x000fe20003f0f008 */
[----:B------:R-:W-:Y:S01]  /*6060*/  @!UPT UIADD3 URZ, UPT, UPT, URZ, URZ, URZ ;  /* 0x000000fffffff290 */ /* 0x000fe2000fffe0ff */
[----:B------:R-:W-:Y:S11]  /*6070*/  BRA.U !UP1, `(.L_x_105) ;  /* 0x0000000109387547 */ /* 0x000ff6000b800000 */
[----:B------:R-:W-:Y:S01]  /*6080*/  UISETP.NE.U32.AND UP0, UPT, UR38, URZ, UPT ;  /* 0x000000ff2600728c */ /* 0x000fe2000bf05070 */
[----:B------:R-:W-:Y:S02]  /*6090*/  HFMA2 R0, -RZ, RZ, 0, 5.9604644775390625e-08 ;  /* 0x00000001ff007431 */ /* 0x000fe400000001ff */
[----:B------:R-:W-:Y:S01]  /*60a0*/  IMAD.MOV.U32 R59, RZ, RZ, 0x1 ;  /* 0x00000001ff3b7424 */ /* 0x000fe200078e00ff */
[----:B------:R-:W-:Y:S06]  /*60b0*/  UISETP.NE.AND.EX UP0, UPT, UR39, URZ, UPT, UP0 ;  /* 0x000000ff2700728c */ /* 0x000fec000bf05300 */
[----:B------:R-:W-:Y:S05]  /*60c0*/  PLOP3.LUT P3, PT, PT, PT, UP0, 0x80, 0x8 ;  /* 0x000000000008781c */ /* 0x000fea0003f6f008 */
[----:B------:R-:W1:Y:S01]  /*60d0*/  @UP0 LDCU.64 UR6, c[0x0][0x888] ;  /* 0x00011100ff0607ac */ /* 0x000e620008000a00 */
[----:B------:R-:W-:Y:S07]  /*60e0*/  @UP0 UIMAD UR4, UR36, UR44, URZ ;  /* 0x0000002c240402a4 */ /* 0x000fee000f8e02ff */
[----:B------:R-:W-:Y:S01]  /*60f0*/  @!P3 PRMT R59, R0, 0x7610, R59 ;  /* 0x00007610003bb816 */ /* 0x000fe2000000003b */
[----:B-1----:R-:W-:Y:S03]  /*6100*/  @UP0 UIMAD.WIDE UR6, UR4, 0x4, UR6 ;  /* 0x00000004040608a5 */ /* 0x002fe6000f8e0206 */
[----:B------:R-:W1:Y:S03]  /*6110*/  @!UP0 LDCU UR4, c[0x0][0x880] ;  /* 0x00011000ff0487ac */ /* 0x000e660008000800 */
[----:B------:R-:W-:Y:S01]  /*6120*/  IMAD.U32 R2, RZ, RZ, UR6 ;  /* 0x00000006ff027e24 */ /* 0x000fe2000f8e00ff */
[----:B------:R-:W-:Y:S05]  /*6130*/  MOV R3, UR7 ;  /* 0x0000000700037c02 */ /* 0x000fea0008000f00 */
[----:B-----5:R2:W5:Y:S02]  /*6140*/  @P3 LDG.E R35, desc[UR46][R2.64] ;  /* 0x0000002e02233981 */ /* 0x020564000c1e1900 */
[----:B-12---:R-:W-:Y:S02]  /*6150*/  @!P3 IMAD.U32 R35, RZ, RZ, UR4 ;  /* 0x00000004ff23be24 */ /* 0x006fe4000f8e00ff */
.L_x_105:
[----:B------:R-:W-:Y:S05]  /*6160*/  @!P4 BRA `(.L_x_106) ;  /* 0x000000000020c947 */ /* 0x000fea0003800000 */
[----:B------:R-:W-:Y:S04]  /*6170*/  ISETP.NE.U32.AND P3, PT, R52, RZ, PT ;  /* 0x000000ff3400720c */ /* 0x000fe80003f65070 */
[----:B------:R-:W-:Y:S11]  /*6180*/  ISETP.NE.AND.EX P3, PT, R53, RZ, PT, P3 ;  /* 0x000000ff3500720c */ /* 0x000ff60003f65330 */
[----:B------:R-:W-:Y:S02]  /*6190*/  @!UPT UIADD3 URZ, UPT, UPT, URZ, URZ, URZ ;  /* 0x000000fffffff290 */ /* 0x000fe4000fffe0ff */
[----:B------:R-:W1:Y:S01]  /*61a0*/  @P3 LDC.64 R2, c[0x0][0x8a8] ;  /* 0x00022a00ff023b82 */ /* 0x000e620000000a00 */
[----:B------:R-:W-:Y:S04]  /*61b0*/  @P3 IMAD R0, R54, UR36, RZ ;  /* 0x0000002436003c24 */ /* 0x000fe8000f8e02ff */
[----:B-1----:R-:W-:Y:S05]  /*61c0*/  @P3 IMAD.WIDE R2, R0, 0x4, R2 ;  /* 0x0000000400023825 */ /* 0x002fea00078e0202 */
[----:B-----5:R1:W5:Y:S02]  /*61d0*/  @P3 LDG.E R32, desc[UR46][R2.64] ;  /* 0x0000002e02203981 */ /* 0x020364000c1e1900 */
[----:B-1----:R-:W2:Y:S02]  /*61e0*/  @!P3 LDC R32, c[0x0][0x8a0] ;  /* 0x00022800ff20bb82 */ /* 0x002ea40000000800 */
.L_x_106:
[----:B-----5:R-:W-:Y:S01]  /*61f0*/  FSETP.NEU.AND P3, PT, R35, RZ, PT ;  /* 0x000000ff2300720b */ /* 0x020fe20003f6d000 */
[----:B------:R-:W-:Y:S01]  /*6200*/  IMAD.SHL.U32 R77, R64, 0x2, RZ ;  /* 0x00000002404d7824 */ /* 0x000fe200078e00ff */
[----:B------:R-:W-:Y:S01]  /*6210*/  SEL R5, RZ, 0xffffffff, P2 ;  /* 0xffffffffff057807 */ /* 0x000fe20001000000 */
[----:B------:R-:W-:Y:S01]  /*6220*/  BSSY B1, `(.L_x_107) ;  /* 0x0000034000017945 */ /* 0x000fe20003800000 */
[----:B------:R-:W-:Y:S01]  /*6230*/  @P1 LOP3.LUT P2, RZ, R59, 0xff, RZ, 0xc0, !PT ;  /* 0x000000ff3bff1812 */ /* 0x000fe2000784c0ff */
[----:B------:R-:W-:Y:S01]  /*6240*/  IMAD.MOV.U32 R39, RZ, RZ, 0x1 ;  /* 0x00000001ff277424 */ /* 0x000fe200078e00ff */
[----:B------:R-:W-:Y:S01]  /*6250*/  @P1 SEL R0, RZ, 0xffffffff, P3 ;  /* 0xffffffffff001807 */ /* 0x000fe20001800000 */
[C---:B------:R-:W-:Y:S01]  /*6260*/  IMAD R34, R30.reuse, 0x40, R33 ;  /* 0x000000401e227824 */ /* 0x040fe200078e0221 */
[----:B------:R-:W-:Y:S01]  /*6270*/  LOP3.LUT R71, R71, 0x1, RZ, 0x3c, !PT ;  /* 0x0000000147477812 */ /* 0x000fe200078e3cff */
[----:B------:R-:W-:Y:S01]  /*6280*/  IMAD.MOV.U32 R38, RZ, RZ, RZ ;  /* 0x000000ffff267224 */ /* 0x000fe200078e00ff */
[----:B------:R-:W-:Y:S02]  /*6290*/  @P0 SEL R0, R5, R0, !P2 ;  /* 0x0000000005000207 */ /* 0x000fe40005000000 */
[----:B------:R-:W-:Y:S02]  /*62a0*/  CS2R R50, SRZ ;  /* 0x0000000000327805 */ /* 0x000fe4000001ff00 */
[----:B------:R-:W-:Y:S02]  /*62b0*/  LEA R74, R30, UR48, 0x3 ;  /* 0x000000301e4a7c11 */ /* 0x000fe4000f8e18ff */
[----:B------:R-:W-:Y:S02]  /*62c0*/  CS2R R48, SRZ ;  /* 0x0000000000307805 */ /* 0x000fe4000001ff00 */
[----:B------:R-:W-:Y:S02]  /*62d0*/  @P1 LOP3.LUT R0, R0, 0x1, RZ, 0xc0, !PT ;  /* 0x0000000100001812 */ /* 0x000fe400078ec0ff */
[----:B------:R-:W-:Y:S02]  /*62e0*/  CS2R R42, SRZ ;  /* 0x00000000002a7805 */ /* 0x000fe4000001ff00 */
[----:B------:R-:W-:Y:S02]  /*62f0*/  SHF.L.U32 R3, R70, 0x1f, RZ ;  /* 0x0000001f46037819 */ /* 0x000fe400000006ff */
[----:B------:R-:W-:Y:S02]  /*6300*/  CS2R R40, SRZ ;  /* 0x0000000000287805 */ /* 0x000fe4000001ff00 */
[----:B------:R-:W-:Y:S01]  /*6310*/  ISETP.NE.U32.OR P5, PT, R0, 0x1, !P1 ;  /* 0x000000010000780c */ /* 0x000fe20004fa5470 */
[----:B------:R-:W-:Y:S01]  /*6320*/  VIADD R82, R77, UR48 ;  /* 0x000000304d527c36 */ /* 0x000fe20008000000 */
[----:B------:R-:W-:Y:S02]  /*6330*/  PLOP3.LUT P2, PT, PT, PT, UP1, 0x80, 0x8 ;  /* 0x000000000008781c */ /* 0x000fe40003f4f018 */
[----:B------:R-:W-:Y:S02]  /*6340*/  SEL R0, RZ, 0xffffffff, P3 ;  /* 0xffffffffff007807 */ /* 0x000fe40001800000 */
[----:B------:R-:W-:Y:S02]  /*6350*/  LOP3.LUT P3, R75, R59, 0xff, RZ, 0xc0, !PT ;  /* 0x000000ff3b4b7812 */ /* 0x000fe4000786c0ff */
[----:B------:R-:W-:Y:S05]  /*6360*/  P2R R78, PR, RZ, 0x20 ;  /* 0x00000020ff4e7803 */ /* 0x000fea0000000000 */
[----:B------:R-:W-:Y:S02]  /*6370*/  @P5 SHF.L.U32 R2, R71, 0x1f, RZ ;  /* 0x0000001f47025819 */ /* 0x000fe400000006ff */
[----:B------:R-:W-:Y:S02]  /*6380*/  @P2 SEL R0, R5, R0, !P3 ;  /* 0x0000000005002207 */ /* 0x000fe40005800000 */
[----:B------:R-:W1:Y:S02]  /*6390*/  @P5 SYNCS.PHASECHK.TRANS64.TRYWAIT P1, [UR48+0x30], R2 ;  /* 0x00003002ff0055a7 */ /* 0x000e640008021130 */
[----:B------:R-:W-:Y:S04]  /*63a0*/  LOP3.LUT R0, R0, 0x1, RZ, 0xc0, !PT ;  /* 0x0000000100007812 */ /* 0x000fe800078ec0ff */
[----:B------:R-:W-:Y:S04]  /*63b0*/  ISETP.NE.U32.AND P4, PT, R0, 0x1, PT ;  /* 0x000000010000780c */ /* 0x000fe80003f85070 */
[----:B------:R-:W-:Y:S01]  /*63c0*/  P2R R80, PR, RZ, 0x10 ;  /* 0x00000010ff507803 */ /* 0x000fe20000000000 */
[----:B------:R3:W4:Y:S01]  /*63d0*/  SYNCS.PHASECHK.TRANS64.TRYWAIT P0, [R74+URZ+0xa0], R3 ;  /* 0x0000a0034a0075a7 */ /* 0x00072200080011ff */
[----:B-1----:R-:W-:Y:S01]  /*63e0*/  @P5 SEL R39, RZ, 0x1, !P1 ;  /* 0x00000001ff275807 */ /* 0x002fe20004800000 */
[----:B---3--:R-:W-:Y:S06]  /*63f0*/  @!P5 BRA `(.L_x_108) ;  /* 0x000000000058d947 */ /* 0x008fec0003800000 */
[C---:B------:R-:W-:Y:S01]  /*6400*/  VIADD R0, R82.reuse, 0x200 ;  /* 0x0000020052007836 */ /* 0x040fe20000000000 */
[----:B------:R-:W-:Y:S01]  /*6410*/  LOP3.LUT P5, RZ, R65, 0x40, RZ, 0xc0, !PT ;  /* 0x0000004041ff7812 */ /* 0x000fe200078ac0ff */
[----:B------:R-:W-:Y:S01]  /*6420*/  BSSY B0, `(.L_x_109) ;  /* 0x000000e000007945 */ /* 0x000fe20003800000 */
[----:B------:R-:W-:Y:S01]  /*6430*/  ISETP.NE.AND P2, PT, R39, RZ, PT ;  /* 0x000000ff2700720c */ /* 0x000fe20003f45270 */
[----:B------:R-:W-:Y:S01]  /*6440*/  @P4 VIADD R2, R82, 0x210 ;  /* 0x0000021052024836 */ /* 0x000fe20000000000 */
[----:B------:R-:W-:Y:S01]  /*6450*/  PLOP3.LUT P1, PT, PT, PT, PT, 0x8, 0x80 ;  /* 0x000000000080781c */ /* 0x000fe20003f2e170 */
[----:B------:R-:W-:Y:S01]  /*6460*/  IMAD.MOV.U32 R51, RZ, RZ, RZ ;  /* 0x000000ffff337224 */ /* 0x000fe200078e00ff */
[----:B------:R-:W-:Y:S02]  /*6470*/  @P4 PLOP3.LUT P1, PT, P5, PT, PT, 0x80, 0x8 ;  /* 0x000000000008481c */ /* 0x000fe40002f2f070 */
[----:B------:R-:W-:Y:S02]  /*6480*/  CS2R R48, SRZ ;  /* 0x0000000000307805 */ /* 0x000fe4000001ff00 */
[----:B------:R-:W-:Y:S02]  /*6490*/  CS2R R42, SRZ ;  /* 0x00000000002a7805 */ /* 0x000fe4000001ff00 */
[----:B------:R-:W-:Y:S07]  /*64a0*/  CS2R R40, SRZ ;  /* 0x0000000000287805 */ /* 0x000fee000001ff00 */
[----:B------:R-:W-:Y:S01]  /*64b0*/  @P1 VIADD R2, R0, 0xfffffff0 ;  /* 0xfffffff000021836 */ /* 0x000fe20000000000 */
[----:B------:R-:W-:Y:S06]  /*64c0*/  @P2 BRA `(.L_x_110) ;  /* 0x00000000000c2947 */ /* 0x000fec0003800000 */
[----:B------:R-:W-:Y:S04]  /*64d0*/  SHF.L.U32 R5, R71, 0x1f, RZ ;  /* 0x0000001f47057819 */ /* 0x000fe800000006ff */
[----:B------:R-:W1:Y:S02]  /*64e0*/  SYNCS.PHASECHK.TRANS64.TRYWAIT P1, [UR48+0x30], R5 ;  /* 0x00003005ff0075a7 */ /* 0x000e640008021130 */
[----:B-1----:R-:W-:Y:S05]  /*64f0*/  @!P1 BRA `(.L_x_111) ;  /* 0x00000030001c9947 */ /* 0x002fea0003800000 */
.L_x_110:
[----:B------:R-:W-:Y:S05]  /*6500*/  BSYNC B0 ;  /* 0x0000000000007941 */ /* 0x000fea0003800000 */
.L_x_109:
[----:B------:R-:W-:Y:S01]  /*6510*/  ISETP.NE.AND P1, PT, R80, RZ, PT ;  /* 0x000000ff5000720c */ /* 0x000fe20003f25270 */
[----:B------:R-:W-:Y:S11]  /*6520*/  HFMA2 R38, -RZ, RZ, 0, 5.9604644775390625e-08 ;  /* 0x00000001ff267431 */ /* 0x000ff600000001ff */
[----:B------:R-:W-:Y:S01]  /*6530*/  @!UPT UIADD3 URZ, UPT, UPT, URZ, URZ, URZ ;  /* 0x000000fffffff290 */ /* 0x000fe2000fffe0ff */
[----:B------:R3:W1:Y:S04]  /*6540*/  @P1 LDS.128 R48, [R2] ;  /* 0x0000000002301984 */ /* 0x0006680000000c00 */
[----:B------:R3:W1:Y:S02]  /*6550*/  @P1 LDS.128 R40, [R77+UR48+0x200] ;  /* 0x000200304d281984 */ /* 0x0006640008000c00 */
.L_x_108:
[----:B------:R-:W-:Y:S05]  /*6560*/  BSYNC B1 ;  /* 0x0000000000017941 */ /* 0x000fea0003800000 */
.L_x_107:
[----:B-1----:R-:W-:Y:S04]  /*6570*/  SHF.R.U32.HI R5, RZ, 0x15, R34 ;  /* 0x00000015ff057819 */ /* 0x002fe80000011622 */
[----:B------:R-:W-:Y:S01]  /*6580*/  LOP3.LUT P1, RZ, R5, 0x3, R66, 0x48, !PT ;  /* 0x0000000305ff7812 */ /* 0x000fe20007824842 */
[----:B------:R-:W-:Y:S01]  /*6590*/  @!UPT UIADD3 URZ, UPT, UPT, URZ, URZ, URZ ;  /* 0x000000fffffff290 */ /* 0x000fe2000fffe0ff */
[----:B----4-:R-:W-:Y:S11]  /*65a0*/  @P0 BRA `(.L_x_112) ;  /* 0x0000000000080947 */ /* 0x010ff60003800000 */
[----:B------:R-:W1:Y:S02]  /*65b0*/  SYNCS.PHASECHK.TRANS64.TRYWAIT P0, [R74+URZ+0xa0], R3 ;  /* 0x0000a0034a0075a7 */ /* 0x000e6400080011ff */
[----:B-1----:R-:W-:Y:S05]  /*65c0*/  @!P0 BRA `(.L_x_113) ;  /* 0x0000003000008947 */ /* 0x002fea0003800000 */
.L_x_112:
[----:B------:R-:W-:Y:S05]  /*65d0*/  @!P1 BRA `(.L_x_114) ;  /* 0x0000000000409947 */ /* 0x000fea0003800000 */
[----:B------:R-:W4:Y:S01]  /*65e0*/  LDCU.64 UR8, c[0x4][0x70] ;  /* 0x01000e00ff0877ac */ /* 0x000f220008000a00 */
[----:B-1----:R-:W-:Y:S01]  /*65f0*/  MOV R3, 0x0 ;  /* 0x0000000000037802 */ /* 0x002fe20000000f00 */
[----:B------:R-:W-:Y:S02]  /*6600*/  HFMA2 R12, -RZ, RZ, 0, 5.9604644775390625e-08 ;  /* 0x00000001ff0c7431 */ /* 0x000fe400000001ff */
[----:B------:R-:W-:Y:S02]  /*6610*/  IMAD.MOV.U32 R8, RZ, RZ, 0x192 ;  /* 0x00000192ff087424 */ /* 0x000fe400078e00ff */
[----:B------:R-:W-:Y:S01]  /*6620*/  IMAD.MOV.U32 R13, RZ, RZ, RZ ;  /* 0x000000ffff0d7224 */ /* 0x000fe200078e00ff */
[----:B------:R-:W1:Y:S01]  /*6630*/  LDCU.64 UR6, c[0x4][0x78] ;  /* 0x01000f00ff0677ac */ /* 0x000e620008000a00 */
[----:B---3--:R-:W3:Y:S01]  /*6640*/  LDC.64 R2, c[0x4][R3] ;  /* 0x0100000003027b82 */ /* 0x008ee20000000a00 */
[----:B------:R-:W5:Y:S01]  /*6650*/  LDCU.64 UR4, c[0x4][0x10] ;  /* 0x01000200ff0477ac */ /* 0x000f620008000a00 */
[----:B----4-:R-:W-:Y:S01]  /*6660*/  MOV R5, UR9 ;  /* 0x0000000900057c02 */ /* 0x010fe20008000f00 */
[----:B------:R-:W-:Y:S01]  /*6670*/  IMAD.U32 R4, RZ, RZ, UR8 ;  /* 0x00000008ff047e24 */ /* 0x000fe2000f8e00ff */
[----:B-1----:R-:W-:Y:S01]  /*6680*/  MOV R7, UR7 ;  /* 0x0000000700077c02 */ /* 0x002fe20008000f00 */
[----:B------:R-:W-:Y:S01]  /*6690*/  IMAD.U32 R6, RZ, RZ, UR6 ;  /* 0x00000006ff067e24 */ /* 0x000fe2000f8e00ff */
[----:B-----5:R-:W-:Y:S01]  /*66a0*/  MOV R11, UR5 ;  /* 0x00000005000b7c02 */ /* 0x020fe20008000f00 */
[----:B------:R-:W-:Y:S02]  /*66b0*/  IMAD.U32 R10, RZ, RZ, UR4 ;  /* 0x00000004ff0a7e24 */ /* 0x000fe4000f8e00ff */
[----:B------:R-:W-:Y:S07]  /*66c0*/  LEPC R20, `(.L_x_114) ;  /* 0x000000001014794e */ /* 0x000fee0000000000 */
[----:B--23--:R-:W-:Y:S05]  /*66d0*/  CALL.ABS.NOINC R2 ;  /* 0x0000000002007343 */ /* 0x00cfea0003c00000 */
.L_x_114:
[----:B------:R-:W-:Y:S01]  /*66e0*/  SHF.L.U32 R20, R40, 0x10, RZ ;  /* 0x0000001028147819 */ /* 0x000fe200000006ff */
[----:B------:R-:W-:Y:S05]  /*66f0*/  WARPSYNC.ALL ;  /* 0x0000000000007948 */ /* 0x000fea0003800000 */
[----:B------:R-:W-:Y:S01]  /*6700*/  R2UR UR4, R34 ;  /* 0x00000000220472ca */ /* 0x000fe200000e0000 */
[----:B------:R-:W-:Y:S01]  /*6710*/  BSSY.RECONVERGENT B0, `(.L_x_115) ;  /* 0x0000056000007945 */ /* 0x000fe20003800200 */
[----:B------:R-:W-:Y:S02]  /*6720*/  LOP3.LUT R21, R40, 0xffff0000, RZ, 0xc0, !PT ;  /* 0xffff000028157812 */ /* 0x000fe400078ec0ff */
[----:B------:R-:W-:Y:S02]  /*6730*/  LOP3.LUT R36, R41, 0xffff0000, RZ, 0xc0, !PT ;  /* 0xffff000029247812 */ /* 0x000fe400078ec0ff */
[----:B------:R-:W-:Y:S02]  /*6740*/  SHF.L.U32 R37, R43, 0x10, RZ ;  /* 0x000000102b257819 */ /* 0x000fe400000006ff */
[----:B------:R-:W-:Y:S02]  /*6750*/  MOV R81, 0x10 ;  /* 0x0000001000517802 */ /* 0x000fe40000000f00 */
[----:B------:R-:W-:Y:S02]  /*6760*/  LOP3.LUT P6, RZ, R65, 0x40, RZ, 0xc0, !PT ;  /* 0x0000004041ff7812 */ /* 0x000fe400078cc0ff */
[----:B------:R-:W-:Y:S01]  /*6770*/  ISETP.NE.AND P0, PT, R72, RZ, PT ;  /* 0x000000ff4800720c */ /* 0x000fe20003f05270 */
[----:B------:R-:W2:Y:S01]  /*6780*/  LDTM.x16 R4, tmem[UR4] ;  /* 0x00000004000479ee */ /* 0x000ea20008240000 */
[----:B------:R-:W-:Y:S04]  /*6790*/  SEL R81, R81, 0xfffffff0, !P6 ;  /* 0xfffffff051517807 */ /* 0x000fe80007000000 */
[----:B------:R-:W-:Y:S01]  /*67a0*/  IADD3 R79, PT, PT, R82, R81, RZ ;  /* 0x00000051524f7210 */ /* 0x000fe20007ffe0ff */
[C---:B--2---:R-:W-:Y:S01]  /*67b0*/  FMUL R0, R32.reuse, R4 ;  /* 0x0000000420007220 */ /* 0x044fe20000400000 */
[C---:B---3--:R-:W-:Y:S01]  /*67c0*/  FMUL R2, R32.reuse, R5 ;  /* 0x0000000520027220 */ /* 0x048fe20000400000 */
[C---:B-1----:R-:W-:Y:S01]  /*67d0*/  FMUL R3, R32.reuse, R6 ;  /* 0x0000000620037220 */ /* 0x042fe20000400000 */
[----:B------:R-:W-:Y:S01]  /*67e0*/  FMUL R7, R32, R7 ;  /* 0x0000000720077220 */ /* 0x000fe20000400000 */
[----:B------:R-:W-:Y:S01]  /*67f0*/  FFMA R0, R35, R20, R0 ;  /* 0x0000001423007223 */ /* 0x000fe20000000000 */
[----:B------:R-:W-:Y:S01]  /*6800*/  SHF.L.U32 R20, R41, 0x10, RZ ;  /* 0x0000001029147819 */ /* 0x000fe200000006ff */
[C---:B------:R-:W-:Y:S01]  /*6810*/  FFMA R2, R35.reuse, R21, R2 ;  /* 0x0000001523027223 */ /* 0x040fe20000000002 */
[----:B------:R-:W-:Y:S01]  /*6820*/  SHF.L.U32 R21, R42, 0x10, RZ ;  /* 0x000000102a157819 */ /* 0x000fe200000006ff */
[C---:B------:R-:W-:Y:S01]  /*6830*/  FMUL R4, R32.reuse, R8 ;  /* 0x0000000820047220 */ /* 0x040fe20000400000 */
[----:B------:R-:W-:Y:S01]  /*6840*/  FMUL R5, R32, R9 ;  /* 0x0000000920057220 */ /* 0x000fe20000400000 */
[C---:B------:R-:W-:Y:S01]  /*6850*/  FFMA R3, R35.reuse, R20, R3 ;  /* 0x0000001423037223 */ /* 0x040fe20000000003 */
[----:B------:R-:W-:Y:S01]  /*6860*/  LOP3.LUT R20, R42, 0xffff0000, RZ, 0xc0, !PT ;  /* 0xffff00002a147812 */ /* 0x000fe200078ec0ff */
[----:B------:R-:W-:Y:S01]  /*6870*/  FFMA R7, R35, R36, R7 ;  /* 0x0000002423077223 */ /* 0x000fe20000000007 */
[----:B------:R-:W-:Y:S01]  /*6880*/  LOP3.LUT R36, R43, 0xffff0000, RZ, 0xc0, !PT ;  /* 0xffff00002b247812 */ /* 0x000fe200078ec0ff */
[----:B------:R-:W-:Y:S01]  /*6890*/  FMUL R6, R32, R10 ;  /* 0x0000000a20067220 */ /* 0x000fe20000400000 */
[----:B------:R-:W-:Y:S01]  /*68a0*/  F2FP.BF16.F32.PACK_AB R44, R2, R0 ;  /* 0x00000000022c723e */ /* 0x000fe200000010ff */
[----:B------:R-:W-:Y:S01]  /*68b0*/  FMUL R11, R32, R11 ;  /* 0x0000000b200b7220 */ /* 0x000fe20000400000 */
[----:B------:R-:W-:Y:S01]  /*68c0*/  F2FP.BF16.F32.PACK_AB R45, R7, R3 ;  /* 0x00000003072d723e */ /* 0x000fe200000010ff */
[C---:B------:R-:W-:Y:S01]  /*68d0*/  FFMA R4, R35.reuse, R21, R4 ;  /* 0x0000001523047223 */ /* 0x040fe20000000004 */
[C---:B------:R-:W-:Y:S01]  /*68e0*/  FFMA R5, R35.reuse, R20, R5 ;  /* 0x0000001423057223 */ /* 0x040fe20000000005 */
[C---:B------:R-:W-:Y:S01]  /*68f0*/  FFMA R6, R35.reuse, R37, R6 ;  /* 0x0000002523067223 */ /* 0x040fe20000000006 */
[----:B------:R-:W-:Y:S01]  /*6900*/  SHF.L.U32 R20, R48, 0x10, RZ ;  /* 0x0000001030147819 */ /* 0x000fe200000006ff */
[----:B------:R-:W-:Y:S01]  /*6910*/  FFMA R11, R35, R36, R11 ;  /* 0x00000024230b7223 */ /* 0x000fe2000000000b */
[----:B------:R-:W-:Y:S01]  /*6920*/  FMUL R8, R32, R12 ;  /* 0x0000000c20087220 */ /* 0x000fe20000400000 */
[----:B------:R-:W-:Y:S01]  /*6930*/  LOP3.LUT R36, R48, 0xffff0000, RZ, 0xc0, !PT ;  /* 0xffff000030247812 */ /* 0x000fe200078ec0ff */
[C---:B------:R-:W-:Y:S01]  /*6940*/  FMUL R9, R32.reuse, R13 ;  /* 0x0000000d20097220 */ /* 0x040fe20000400000 */
[----:B------:R-:W-:Y:S01]  /*6950*/  SHF.L.U32 R21, R49, 0x10, RZ ;  /* 0x0000001031157819 */ /* 0x000fe200000006ff */
[C---:B------:R-:W-:Y:S01]  /*6960*/  FMUL R10, R32.reuse, R14 ;  /* 0x0000000e200a7220 */ /* 0x040fe20000400000 */
[----:B------:R-:W-:Y:S01]  /*6970*/  FFMA R8, R35, R20, R8 ;  /* 0x0000001423087223 */ /* 0x000fe20000000008 */
[----:B------:R-:W-:Y:S01]  /*6980*/  LOP3.LUT R20, R49, 0xffff0000, RZ, 0xc0, !PT ;  /* 0xffff000031147812 */ /* 0x000fe200078ec0ff */
[C---:B------:R-:W-:Y:S01]  /*6990*/  FFMA R9, R35.reuse, R36, R9 ;  /* 0x0000002423097223 */ /* 0x040fe20000000009 */
[----:B------:R-:W-:Y:S01]  /*69a0*/  FMUL R15, R32, R15 ;  /* 0x0000000f200f7220 */ /* 0x000fe20000400000 */
[C---:B------:R-:W-:Y:S01]  /*69b0*/  FFMA R10, R35.reuse, R21, R10 ;  /* 0x00000015230a7223 */ /* 0x040fe2000000000a */
[----:B------:R-:W-:Y:S01]  /*69c0*/  SHF.L.U32 R21, R50, 0x10, RZ ;  /* 0x0000001032157819 */ /* 0x000fe200000006ff */
[----:B------:R-:W-:Y:S01]  /*69d0*/  FMUL R12, R32, R16 ;  /* 0x00000010200c7220 */ /* 0x000fe20000400000 */
[----:B------:R-:W-:Y:S01]  /*69e0*/  LOP3.LUT R36, R50, 0xffff0000, RZ, 0xc0, !PT ;  /* 0xffff000032247812 */ /* 0x000fe200078ec0ff */
[----:B------:R-:W-:Y:S01]  /*69f0*/  FFMA R15, R35, R20, R15 ;  /* 0x00000014230f7223 */ /* 0x000fe2000000000f */
[C---:B------:R-:W-:Y:S01]  /*6a00*/  FMUL R13, R32.reuse, R17 ;  /* 0x00000011200d7220 */ /* 0x040fe20000400000 */
[C---:B------:R-:W-:Y:S01]  /*6a10*/  SHF.L.U32 R37, R51.reuse, 0x10, RZ ;  /* 0x0000001033257819 */ /* 0x040fe200000006ff */
[C---:B------:R-:W-:Y:S01]  /*6a20*/  FMUL R14, R32.reuse, R18 ;  /* 0x00000012200e7220 */ /* 0x040fe20000400000 */
[----:B------:R-:W-:Y:S01]  /*6a30*/  LOP3.LUT R20, R51, 0xffff0000, RZ, 0xc0, !PT ;  /* 0xffff000033147812 */ /* 0x000fe200078ec0ff */
[----:B------:R-:W-:Y:S01]  /*6a40*/  FMUL R19, R32, R19 ;  /* 0x0000001320137220 */ /* 0x000fe20000400000 */
[----:B------:R-:W-:Y:S01]  /*6a50*/  F2FP.BF16.F32.PACK_AB R46, R5, R4 ;  /* 0x00000004052e723e */ /* 0x000fe200000010ff */
[----:B------:R-:W-:Y:S01]  /*6a60*/  FFMA R12, R35, R21, R12 ;  /* 0x00000015230c7223 */ /* 0x000fe2000000000c */
[----:B------:R-:W-:Y:S01]  /*6a70*/  F2FP.BF16.F32.PACK_AB R47, R11, R6 ;  /* 0x000000060b2f723e */ /* 0x000fe200000010ff */
[C---:B------:R-:W-:Y:S01]  /*6a80*/  FFMA R13, R35.reuse, R36, R13 ;  /* 0x00000024230d7223 */ /* 0x040fe2000000000d */
[C---:B------:R-:W-:Y:S01]  /*6a90*/  FFMA R14, R35.reuse, R37, R14 ;  /* 0x00000025230e7223 */ /* 0x040fe2000000000e */
[----:B------:R-:W-:Y:S01]  /*6aa0*/  FFMA R19, R35, R20, R19 ;  /* 0x0000001423137223 */ /* 0x000fe20000000013 */
[----:B------:R-:W-:Y:S01]  /*6ab0*/  F2FP.BF16.F32.PACK_AB R84, R9, R8 ;  /* 0x000000080954723e */ /* 0x000fe200000010ff */
[----:B------:R1:W-:Y:S01]  /*6ac0*/  STS.128 [R77+UR48+0x200], R44 ;  /* 0x0002002c4d007988 */ /* 0x0003e20008000c30 */
[----:B------:R-:W-:Y:S02]  /*6ad0*/  F2FP.BF16.F32.PACK_AB R85, R15, R10 ;  /* 0x0000000a0f55723e */ /* 0x000fe400000010ff */
[----:B------:R-:W-:Y:S02]  /*6ae0*/  F2FP.BF16.F32.PACK_AB R86, R13, R12 ;  /* 0x0000000c0d56723e */ /* 0x000fe400000010ff */
[----:B------:R-:W-:Y:S05]  /*6af0*/  F2FP.BF16.F32.PACK_AB R87, R19, R14 ;  /* 0x0000000e1357723e */ /* 0x000fea00000010ff */
[----:B------:R1:W-:Y:S01]  /*6b00*/  STS.128 [R79+0x200], R84 ;  /* 0x000200544f007388 */ /* 0x0003e20000000c00 */
[----:B------:R-:W-:Y:S01]  /*6b10*/  @!PT LDS RZ, [RZ] ;  /* 0x00000000fffff984 */ /* 0x000fe20000000800 */
[----:B------:R-:W-:Y:S01]  /*6b20*/  @!PT LDS RZ, [RZ] ;  /* 0x00000000fffff984 */ /* 0x000fe20000000800 */
[----:B------:R-:W-:Y:S01]  /*6b30*/  @!PT LDS RZ, [RZ] ;  /* 0x00000000fffff984 */ /* 0x000fe20000000800 */
[----:B------:R-:W-:Y:S01]  /*6b40*/  @!PT LDS RZ, [RZ] ;  /* 0x00000000fffff984 */ /* 0x000fe20000000800 */
[----:B------:R2:W-:Y:S07]  /*6b50*/  MEMBAR.ALL.CTA ;  /* 0x0000000000007992 */ /* 0x0005ee0000008000 */
[----:B--2---:R-:W2:Y:S02]  /*6b60*/  FENCE.VIEW.ASYNC.S ;  /* 0x00000000000073c6 */ /* 0x004ea40000000000 */
[----:B--2---:R-:W-:Y:S06]  /*6b70*/  BAR.SYNC.DEFER_BLOCKING 0x1, 0x80 ;  /* 0x0042000000007b1d */ /* 0x004fec0000010000 */
[----:B------:R-:W-:Y:S05]  /*6b80*/  @P0 BRA `(.L_x_116) ;  /* 0x0000000000380947 */ /* 0x000fea0003800000 */
[----:B------:R-:W-:Y:S02]  /*6b90*/  UIADD3 UR4, UPT, UPT, UR48, 0x200, URZ ;  /* 0x0000020030047890 */ /* 0x000fe4000fffe0ff */
[----:B------:R-:W-:Y:S01]  /*6ba0*/  UIADD3 UR8, UP0, UPT, UR52, 0x680, URZ ;  /* 0x0000068034087890 */ /* 0x000fe2000ff1e0ff */
[----:B------:R-:W-:Y:S01]  /*6bb0*/  UMOV UR43, UR36 ;  /* 0x00000024002b7c82 */ /* 0x000fe20008000000 */
[----:B------:R-:W-:Y:S02]  /*6bc0*/  UIADD3 UR5, UPT, UPT, UR41, 0x40, URZ ;  /* 0x0000004029057890 */ /* 0x000fe4000fffe0ff */
[----:B------:R-:W-:Y:S01]  /*6bd0*/  MOV R67, UR4 ;  /* 0x0000000400437c02 */ /* 0x000fe20008000f00 */
[----:B------:R-:W-:Y:S02]  /*6be0*/  UIADD3.X UR9, UPT, UPT, URZ, UR53, URZ, UP0, !UPT ;  /* 0x00000035ff097290 */ /* 0x000fe400087fe4ff */
[----:B------:R-:W-:Y:S01]  /*6bf0*/  UIADD3 UR4, UPT, UPT, UR48, 0xa00, URZ ;  /* 0x00000a0030047890 */ /* 0x000fe2000fffe0ff */
[----:B------:R-:W-:Y:S01]  /*6c00*/  R2UR UR40, R67 ;  /* 0x00000000432872ca */ /* 0x000fe200000e0000 */
[----:B------:R-:W-:Y:S01]  /*6c10*/  UMOV UR6, UR42 ;  /* 0x0000002a00067c82 */ /* 0x000fe20008000000 */
[----:B------:R-:W-:Y:S11]  /*6c20*/  UMOV UR7, UR36 ;  /* 0x0000002400077c82 */ /* 0x000ff60008000000 */
[----:B------:R2:W-:Y:S01]  /*6c30*/  UTMASTG.3D [UR40], [UR8] ;  /* 0x00000028080073b5 */ /* 0x0005e20008010000 */
[----:B------:R2:W-:Y:S01]  /*6c40*/  UTMASTG.3D [UR4], [UR8] ;  /* 0x00000004080073b5 */ /* 0x0005e20008010000 */
[----:B------:R0:W-:Y:S01]  /*6c50*/  UTMACMDFLUSH ;  /* 0x00000000000079b7 */ /* 0x0001e20000000000 */
[----:B--2---:R-:W-:Y:S04]  /*6c60*/  DEPBAR.LE SB0, 0x1 ;  /* 0x000080400000791a */ /* 0x004fe80000000000 */
.L_x_116:
[----:B------:R-:W-:Y:S05]  /*6c70*/  BSYNC.RECONVERGENT B0 ;  /* 0x0000000000007941 */ /* 0x000fea0003800200 */
.L_x_115:
[----:B------:R-:W-:Y:S01]  /*6c80*/  BAR.SYNC.DEFER_BLOCKING 0x1, 0x80 ;  /* 0x0042000000007b1d */ /* 0x000fe20000010000 */
[----:B------:R-:W-:Y:S01]  /*6c90*/  ISETP.NE.AND P1, PT, R78, RZ, PT ;  /* 0x000000ff4e00720c */ /* 0x000fe20003f25270 */
[----:B------:R-:W-:Y:S01]  /*6ca0*/  UISETP.NE.AND UP0, UPT, UR49, URZ, UPT ;  /* 0x000000ff3100728c */ /* 0x000fe2000bf05270 */
[----:B------:R-:W-:Y:S11]  /*6cb0*/  LEA R3, R38, UR48, 0x3 ;  /* 0x0000003026037c11 */ /* 0x000ff6000f8e18ff */
[----:B------:R-:W-:Y:S01]  /*6cc0*/  @P1 SHF.L.U32 R2, R71, 0x1f, RZ ;  /* 0x0000001f47021819 */ /* 0x000fe200000006ff */
[----:B------:R-:W-:Y:S06]  /*6cd0*/  BRA.U !UP0, `(.L_x_117) ;  /* 0x0000000108247547 */ /* 0x000fec000b800000 */
[----:B------:R-:W-:Y:S01]  /*6ce0*/  IMAD.U32 R5, RZ, RZ, UR51 ;  /* 0x00000033ff057e24 */ /* 0x000fe2000f8e00ff */
[----:B------:R-:W-:Y:S01]  /*6cf0*/  MOV R0, UR37 ;  /* 0x0000002500007c02 */ /* 0x000fe20008000f00 */
[----:B------:R-:W-:Y:S03]  /*6d00*/  UIADD3 UR51, UPT, UPT, UR51, 0x1, URZ ;  /* 0x0000000133337890 */ /* 0x000fe6000fffe0ff */
[----:B------:R-:W-:Y:S01]  /*6d10*/  @P1 LEA R5, R5, UR48, 0x3 ;  /* 0x0000003005051c11 */ /* 0x000fe2000f8e18ff */
[----:B------:R-:W-:Y:S04]  /*6d20*/  UISETP.NE.AND UP0, UPT, UR51, 0x4, UPT ;  /* 0x000000043300788c */ /* 0x000fe8000bf05270 */
[----:B------:R-:W-:Y:S01]  /*6d30*/  @P1 VIADD R5, R5, 0x50 ;  /* 0x0000005005051836 */ /* 0x000fe20000000000 */
[----:B------:R-:W-:Y:S04]  /*6d40*/  USEL UR51, UR51, URZ, UP0 ;  /* 0x000000ff33337287 */ /* 0x000fe80008000000 */
[----:B------:R-:W-:Y:S04]  /*6d50*/  @P1 PRMT R0, R0, 0x654, R5 ;  /* 0x0000065400001816 */ /* 0x000fe80000000005 */
[----:B------:R2:W-:Y:S04]  /*6d60*/  @P1 SYNCS.ARRIVE.TRANS64.RED.A1T0 RZ, [R0+URZ], RZ ;  /* 0x000000ff00ff19a7 */ /* 0x0005e800081004ff */
.L_x_117:
[----:B------:R-:W3:Y:S01]  /*6d70*/  @P1 SYNCS.PHASECHK.TRANS64.TRYWAIT P0, [R3+URZ+0x30], R2 ;  /* 0x00003002030015a7 */ /* 0x000ee200080011ff */
[----:B------:R-:W-:Y:S01]  /*6d80*/  BSSY B1, `(.L_x_118) ;  /* 0x0000012000017945 */ /* 0x000fe20003800000 */
[----:B---3--:R-:W-:Y:S03]  /*6d90*/  @P1 SEL R39, RZ, 0x1, !P0 ;  /* 0x00000001ff271807 */ /* 0x008fe60004000000 */
[----:B------:R-:W-:Y:S05]  /*6da0*/  @!P1 BRA `(.L_x_119) ;  /* 0x00000000003c9947 */ /* 0x000fea0003800000 */
[----:B------:R-:W-:Y:S01]  /*6db0*/  ISETP.NE.AND P1, PT, R80, RZ, PT ;  /* 0x000000ff5000720c */ /* 0x000fe20003f25270 */
[----:B------:R-:W-:Y:S01]  /*6dc0*/  BSSY B0, `(.L_x_120) ;  /* 0x0000009000007945 */ /* 0x000fe20003800000 */
[----:B------:R-:W-:Y:S11]  /*6dd0*/  ISETP.NE.AND P0, PT, R39, RZ, PT ;  /* 0x000000ff2700720c */ /* 0x000ff60003f05270 */
[----:B------:R-:W-:Y:S05]  /*6de0*/  @P1 IMAD R4, R38, 0x1000, R77 ;  /* 0x0000100026041824 */ /* 0x000fea00078e024d */
[----:B------:R-:W-:Y:S05]  /*6df0*/  @P1 IADD3 R2, PT, PT, R4, UR48, RZ ;  /* 0x0000003004021c10 */ /* 0x000fea000fffe0ff */
[----:B------:R-:W-:Y:S01]  /*6e00*/  @P1 IMAD.IADD R2, R81, 0x1, R2 ;  /* 0x0000000151021824 */ /* 0x000fe200078e0202 */
[----:B------:R-:W-:Y:S06]  /*6e10*/  @P0 BRA `(.L_x_121) ;  /* 0x00000000000c0947 */ /* 0x000fec0003800000 */
[----:B--2---:R-:W-:Y:S04]  /*6e20*/  SHF.L.U32 R0, R71, 0x1f, RZ ;  /* 0x0000001f47007819 */ /* 0x004fe800000006ff */
[----:B------:R-:W2:Y:S02]  /*6e30*/  SYNCS.PHASECHK.TRANS64.TRYWAIT P0, [R3+URZ+0x30], R0 ;  /* 0x00003000030075a7 */ /* 0x000ea400080011ff */
[----:B--2---:R-:W-:Y:S05]  /*6e40*/  @!P0 BRA `(.L_x_122) ;  /* 0x0000002400f48947 */ /* 0x004fea0003800000 */
.L_x_121:
[----:B------:R-:W-:Y:S05]  /*6e50*/  BSYNC B0 ;  /* 0x0000000000007941 */ /* 0x000fea0003800000 */
.L_x_120:
[----:B------:R-:W-:Y:S02]  /*6e60*/  ISETP.NE.AND P0, PT, R80, RZ, PT ;  /* 0x000000ff5000720c */ /* 0x000fe40003f05270 */
[----:B------:R-:W-:Y:S11]  /*6e70*/  IADD3 R38, PT, PT, R38, 0x1, RZ ;  /* 0x0000000126267810 */ /* 0x000ff60007ffe0ff */
[----:B------:R3:W4:Y:S04]  /*6e80*/  @P0 LDS.128 R40, [R4+UR48+0x200] ;  /* 0x0002003004280984 */ /* 0x0007280008000c00 */
[----:B------:R3:W1:Y:S02]  /*6e90*/  @P0 LDS.128 R48, [R2+0x200] ;  /* 0x0002000002300984 */ /* 0x0006640000000c00 */
.L_x_119:
[----:B------:R-:W-:Y:S05]  /*6ea0*/  BSYNC B1 ;  /* 0x0000000000017941 */ /* 0x000fea0003800000 */
.L_x_118:
[----:B--2---:R-:W-:Y:S05]  /*6eb0*/  VIADD R3, R34, 0x10 ;  /* 0x0000001022037836 */ /* 0x004fea0000000000 */
[----:B------:R-:W-:Y:S04]  /*6ec0*/  SHF.R.U32.HI R3, RZ, 0x15, R3 ;  /* 0x00000015ff037819 */ /* 0x000fe80000011603 */
[----:B------:R-:W-:Y:S11]  /*6ed0*/  LOP3.LUT P0, RZ, R3, 0x3, R66, 0x48, !PT ;  /* 0x0000000303ff7812 */ /* 0x000ff60007804842 */
[----:B------:R-:W-:Y:S02]  /*6ee0*/  @!UPT UIADD3 URZ, UPT, UPT, URZ, URZ, URZ ;  /* 0x000000fffffff290 */ /* 0x000fe4000fffe0ff */
[----:B------:R-:W-:Y:S05]  /*6ef0*/  @!P0 BRA `(.L_x_123) ;  /* 0x0000000000408947 */ /* 0x000fea0003800000 */
[----:B------:R-:W2:Y:S01]  /*6f00*/  LDCU.64 UR8, c[0x4][0x70] ;  /* 0x01000e00ff0877ac */ /* 0x000ea20008000a00 */
[----:B------:R-:W-:Y:S01]  /*6f10*/  MOV R3, 0x0 ;  /* 0x0000000000037802 */ /* 0x000fe20000000f00 */
[----:B------:R-:W-:Y:S02]  /*6f20*/  HFMA2 R12, -RZ, RZ, 0, 5.9604644775390625e-08 ;  /* 0x00000001ff0c7431 */ /* 0x000fe400000001ff */
[----:B------:R-:W-:Y:S02]  /*6f30*/  IMAD.MOV.U32 R8, RZ, RZ, 0x192 ;  /* 0x00000192ff087424 */ /* 0x000fe400078e00ff */
[----:B------:R-:W-:Y:S01]  /*6f40*/  IMAD.MOV.U32 R13, RZ, RZ, RZ ;  /* 0x000000ffff0d7224 */ /* 0x000fe200078e00ff */
[----:B------:R-:W5:Y:S01]  /*6f50*/  LDCU.64 UR6, c[0x4][0x78] ;  /* 0x01000f00ff0677ac */ /* 0x000f620008000a00 */
[----:B---3--:R-:W3:Y:S01]  /*6f60*/  LDC.64 R2, c[0x4][R3] ;  /* 0x0100000003027b82 */ /* 0x008ee20000000a00 */
[----:B------:R-:W4:Y:S01]  /*6f70*/  LDCU.64 UR4, c[0x4][0x10] ;  /* 0x01000200ff0477ac */ /* 0x000f220008000a00 */
[----:B--2---:R-:W-:Y:S01]  /*6f80*/  MOV R5, UR9 ;  /* 0x0000000900057c02 */ /* 0x004fe20008000f00 */
[----:B------:R-:W-:Y:S01]  /*6f90*/  IMAD.U32 R4, RZ, RZ, UR8 ;  /* 0x00000008ff047e24 */ /* 0x000fe2000f8e00ff */
[----:B-----5:R-:W-:Y:S01]  /*6fa0*/  MOV R7, UR7 ;  /* 0x0000000700077c02 */ /* 0x020fe20008000f00 */
[----:B------:R-:W-:Y:S01]  /*6fb0*/  IMAD.U32 R6, RZ, RZ, UR6 ;  /* 0x00000006ff067e24 */ /* 0x000fe2000f8e00ff */
[----:B----4-:R-:W-:Y:S01]  /*6fc0*/  MOV R11, UR5 ;  /* 0x00000005000b7c02 */ /* 0x010fe20008000f00 */
[----:B------:R-:W-:Y:S02]  /*6fd0*/  IMAD.U32 R10, RZ, RZ, UR4 ;  /* 0x00000004ff0a7e24 */ /* 0x000fe4000f8e00ff */
[----:B------:R-:W-:Y:S07]  /*6fe0*/  LEPC R20, `(.L_x_123) ;  /* 0x000000001014794e */ /* 0x000fee0000000000 */
[----:B-1-3--:R-:W-:Y:S05]  /*6ff0*/  CALL.ABS.NOINC R2 ;  /* 0x0000000002007343 */ /* 0x00afea0003c00000 */
.L_x_123:
[----:B----4-:R-:W-:Y:S01]  /*7000*/  SHF.L.U32 R20, R40, 0x10, RZ ;  /* 0x0000001028147819 */ /* 0x010fe200000006ff */
[----:B------:R-:W-:Y:S05]  /*7010*/  WARPSYNC.ALL ;  /* 0x0000000000007948 */ /* 0x000fea0003800000 */
[----:B------:R-:W-:Y:S01]  /*7020*/  R2UR UR4, R34 ;  /* 0x00000000220472ca */ /* 0x000fe200000e0000 */
[----:B------:R-:W-:Y:S01]  /*7030*/  BSSY.RECONVERGENT B0, `(.L_x_124) ;  /* 0x000005a000007945 */ /* 0x000fe20003800200 */
[----:B------:R-:W-:Y:S02]  /*7040*/  LOP3.LUT R21, R40, 0xffff0000, RZ, 0xc0, !PT ;  /* 0xffff000028157812 */ /* 0x000fe400078ec0ff */
[----:B------:R-:W-:Y:S02]  /*7050*/  LOP3.LUT R36, R41, 0xffff0000, RZ, 0xc0, !PT ;  /* 0xffff000029247812 */ /* 0x000fe400078ec0ff */
[----:B-1----:R-:W-:Y:S02]  /*7060*/  SHF.L.U32 R37, R48, 0x10, RZ ;  /* 0x0000001030257819 */ /* 0x002fe400000006ff */
[----:B------:R-:W-:Y:S02]  /*7070*/  ISETP.NE.AND P6, PT, R78, RZ, PT ;  /* 0x000000ff4e00720c */ /* 0x000fe40003fc5270 */
[----:B------:R-:W-:Y:S02]  /*7080*/  ISETP.NE.AND P0, PT, R72, RZ, PT ;  /* 0x000000ff4800720c */ /* 0x000fe40003f05270 */
[----:B------:R-:W-:Y:S01]  /*7090*/  MOV R82, UR51 ;  /* 0x0000003300527c02 */ /* 0x000fe20008000f00 */
[----:B---3--:R-:W1:Y:S01]  /*70a0*/  LDTM.x16 R4, tmem[UR4+0x10] ;  /* 0x00001004000479ee */ /* 0x008e620008240000 */
[----:B------:R-:W-:Y:S07]  /*70b0*/  MOV R83, UR37 ;  /* 0x0000002500537c02 */ /* 0x000fee0008000f00 */
[----:B------:R-:W-:Y:S02]  /*70c0*/  @P6 LEA R82, R82, UR48, 0x3 ;  /* 0x0000003052526c11 */ /* 0x000fe4000f8e18ff */
[----:B------:R-:W-:Y:S02]  /*70d0*/  @P6 SHF.L.U32 R88, R71, 0x1f, RZ ;  /* 0x0000001f47586819 */ /* 0x000fe400000006ff */
[----:B------:R-:W-:Y:S04]  /*70e0*/  @P6 IADD3 R82, PT, PT, R82, 0x50, RZ ;  /* 0x0000005052526810 */ /* 0x000fe80007ffe0ff */
[----:B------:R-:W-:Y:S02]  /*70f0*/  @P6 PRMT R82, R83, 0x654, R82 ;  /* 0x0000065453526816 */ /* 0x000fe40000000052 */
[----:B------:R-:W-:Y:S01]  /*7100*/  LEA R83, R38, UR48, 0x3 ;  /* 0x0000003026537c11 */ /* 0x000fe2000f8e18ff */
[C---:B-1----:R-:W-:Y:S01]  /*7110*/  FMUL R0, R32.reuse, R4 ;  /* 0x0000000420007220 */ /* 0x042fe20000400000 */
[C---:B------:R-:W-:Y:S01]  /*7120*/  FMUL R2, R32.reuse, R5 ;  /* 0x0000000520027220 */ /* 0x040fe20000400000 */
[C---:B------:R-:W-:Y:S01]  /*7130*/  FMUL R3, R32.reuse, R6 ;  /* 0x0000000620037220 */ /* 0x040fe20000400000 */
[C---:B------:R-:W-:Y:S01]  /*7140*/  FMUL R7, R32.reuse, R7 ;  /* 0x0000000720077220 */ /* 0x040fe20000400000 */
[----:B------:R-:W-:Y:S01]  /*7150*/  FFMA R0, R35, R20, R0 ;  /* 0x0000001423007223 */ /* 0x000fe20000000000 */
[----:B------:R-:W-:Y:S01]  /*7160*/  SHF.L.U32 R20, R41, 0x10, RZ ;  /* 0x0000001029147819 */ /* 0x000fe200000006ff */
[----:B------:R-:W-:Y:S01]  /*7170*/  FFMA R2, R35, R21, R2 ;  /* 0x0000001523027223 */ /* 0x000fe20000000002 */
[----:B------:R-:W-:Y:S01]  /*7180*/  SHF.L.U32 R21, R43, 0x10, RZ ;  /* 0x000000102b157819 */ /* 0x000fe200000006ff */
[C---:B------:R-:W-:Y:S01]  /*7190*/  FMUL R4, R32.reuse, R8 ;  /* 0x0000000820047220 */ /* 0x040fe20000400000 */
[----:B------:R-:W-:Y:S01]  /*71a0*/  FMUL R5, R32, R9 ;  /* 0x0000000920057220 */ /* 0x000fe20000400000 */
[C---:B------:R-:W-:Y:S01]  /*71b0*/  FFMA R3, R35.reuse, R20, R3 ;  /* 0x0000001423037223 */ /* 0x040fe20000000003 */
[----:B------:R-:W-:Y:S01]  /*71c0*/  SHF.L.U32 R20, R42, 0x10, RZ ;  /* 0x000000102a147819 */ /* 0x000fe200000006ff */
[----:B------:R-:W-:Y:S01]  /*71d0*/  FFMA R7, R35, R36, R7 ;  /* 0x0000002423077223 */ /* 0x000fe20000000007 */
[----:B------:R-:W-:Y:S01]  /*71e0*/  LOP3.LUT R36, R43, 0xffff0000, RZ, 0xc0, !PT ;  /* 0xffff00002b247812 */ /* 0x000fe200078ec0ff */
[----:B------:R-:W-:Y:S01]  /*71f0*/  FMUL R6, R32, R10 ;  /* 0x0000000a20067220 */ /* 0x000fe20000400000 */
[----:B------:R-:W-:Y:S01]  /*7200*/  F2FP.BF16.F32.PACK_AB R44, R2, R0 ;  /* 0x00000000022c723e */ /* 0x000fe200000010ff */
[C---:B------:R-:W-:Y:S01]  /*7210*/  FFMA R4, R35.reuse, R20, R4 ;  /* 0x0000001423047223 */ /* 0x040fe20000000004 */
[----:B------:R-:W-:Y:S01]  /*7220*/  LOP3.LUT R20, R42, 0xffff0000, RZ, 0xc0, !PT ;  /* 0xffff00002a147812 */ /* 0x000fe200078ec0ff */
[C---:B------:R-:W-:Y:S01]  /*7230*/  FMUL R11, R32.reuse, R11 ;  /* 0x0000000b200b7220 */ /* 0x040fe20000400000 */
[C---:B------:R-:W-:Y:S01]  /*7240*/  FMUL R8, R32.reuse, R12 ;  /* 0x0000000c20087220 */ /* 0x040fe20000400000 */
[C---:B------:R-:W-:Y:S01]  /*7250*/  FMUL R9, R32.reuse, R13 ;  /* 0x0000000d20097220 */ /* 0x040fe20000400000 */
[----:B------:R-:W-:Y:S01]  /*7260*/  FMUL R10, R32, R14 ;  /* 0x0000000e200a7220 */ /* 0x000fe20000400000 */
[C---:B------:R-:W-:Y:S01]  /*7270*/  FFMA R5, R35.reuse, R20, R5 ;  /* 0x0000001423057223 */ /* 0x040fe20000000005 */
[----:B------:R-:W-:Y:S01]  /*7280*/  LOP3.LUT R20, R48, 0xffff0000, RZ, 0xc0, !PT ;  /* 0xffff000030147812 */ /* 0x000fe200078ec0ff */
[C---:B------:R-:W-:Y:S01]  /*7290*/  FFMA R6, R35.reuse, R21, R6 ;  /* 0x0000001523067223 */ /* 0x040fe20000000006 */
[C---:B------:R-:W-:Y:S01]  /*72a0*/  FFMA R11, R35.reuse, R36, R11 ;  /* 0x00000024230b7223 */ /* 0x040fe2000000000b */
[----:B------:R-:W-:Y:S01]  /*72b0*/  FFMA R8, R35, R37, R8 ;  /* 0x0000002523087223 */ /* 0x000fe20000000008 */
[----:B------:R-:W-:Y:S01]  /*72c0*/  SHF.L.U32 R21, R49, 0x10, RZ ;  /* 0x0000001031157819 */ /* 0x000fe200000006ff */
[----:B------:R-:W-:Y:S01]  /*72d0*/  FFMA R9, R35, R20, R9 ;  /* 0x0000001423097223 */ /* 0x000fe20000000009 */
[----:B------:R-:W-:Y:S01]  /*72e0*/  LOP3.LUT R20, R49, 0xffff0000, RZ, 0xc0, !PT ;  /* 0xffff000031147812 */ /* 0x000fe200078ec0ff */
[C---:B------:R-:W-:Y:S01]  /*72f0*/  FMUL R15, R32.reuse, R15 ;  /* 0x0000000f200f7220 */ /* 0x040fe20000400000 */
[----:B------:R-:W-:Y:S01]  /*7300*/  FMUL R12, R32, R16 ;  /* 0x00000010200c7220 */ /* 0x000fe20000400000 */
[C---:B------:R-:W-:Y:S01]  /*7310*/  FFMA R10, R35.reuse, R21, R10 ;  /* 0x00000015230a7223 */ /* 0x040fe2000000000a */
[C---:B------:R-:W-:Y:S01]  /*7320*/  SHF.L.U32 R21, R50.reuse, 0x10, RZ ;  /* 0x0000001032157819 */ /* 0x040fe200000006ff */
[----:B------:R-:W-:Y:S01]  /*7330*/  FFMA R15, R35, R20, R15 ;  /* 0x00000014230f7223 */ /* 0x000fe2000000000f */
[----:B------:R-:W-:Y:S01]  /*7340*/  LOP3.LUT R20, R50, 0xffff0000, RZ, 0xc0, !PT ;  /* 0xffff000032147812 */ /* 0x000fe200078ec0ff */
        /* <DEDUP_REMOVED lines=8> */
[----:B------:R-:W-:Y:S01]  /*73d0*/  FFMA R13, R35, R20, R13 ;  /* 0x00000014230d7223 */ /* 0x000fe2000000000d */
[----:B------:R-:W-:Y:S01]  /*73e0*/  F2FP.BF16.F32.PACK_AB R47, R11, R6 ;  /* 0x000000060b2f723e */ /* 0x000fe200000010ff */
[C---:B------:R-:W-:Y:S01]  /*73f0*/  FFMA R14, R35.reuse, R37, R14 ;  /* 0x00000025230e7223 */ /* 0x040fe2000000000e */
[----:B------:R-:W-:Y:S01]  /*7400*/  FFMA R19, R35, R36, R19 ;  /* 0x0000002423137223 */ /* 0x000fe20000000013 */
[----:B------:R-:W-:Y:S02]  /*7410*/  F2FP.BF16.F32.PACK_AB R84, R9, R8 ;  /* 0x000000080954723e */ /* 0x000fe400000010ff */
        /* <DEDUP_REMOVED lines=13> */
[----:B------:R-:W-:Y:S02]  /*74f0*/  UIADD3 UR12, UP0, UPT, UR52, 0x680, URZ ;  /* 0x00000680340c7890 */ /* 0x000fe4000ff1e0ff */
[----:B------:R-:W-:Y:S02]  /*7500*/  UIADD3 UR9, UPT, UPT, UR41, 0x10, URZ ;  /* 0x0000001029097890 */ /* 0x000fe4000fffe0ff */
[----:B------:R-:W-:Y:S02]  /*7510*/  UIADD3 UR8, UPT, UPT, UR48, 0x1200, URZ ;  /* 0x0000120030087890 */ /* 0x000fe4000fffe0ff */
[----:B------:R-:W-:Y:S01]  /*7520*/  UIADD3.X UR13, UPT, UPT, URZ, UR53, URZ, UP0, !UPT ;  /* 0x00000035ff0d7290 */ /* 0x000fe200087fe4ff */
[----:B------:R-:W-:Y:S01]  /*7530*/  UMOV UR10, UR42 ;  /* 0x0000002a000a7c82 */ /* 0x000fe20008000000 */
[----:B------:R-:W-:Y:S01]  /*7540*/  UMOV UR11, UR36 ;  /* 0x00000024000b7c82 */ /* 0x000fe20008000000 */
[----:B------:R-:W-:Y:S02]  /*7550*/  UIADD3 UR5, UPT, UPT, UR41, 0x50, URZ ;  /* 0x0000005029057890 */ /* 0x000fe4000fffe0ff */
[----:B------:R-:W-:Y:S01]  /*7560*/  UIADD3 UR4, UPT, UPT, UR48, 0x1a00, URZ ;  /* 0x00001a0030047890 */ /* 0x000fe2000fffe0ff */
[----:B------:R-:W-:Y:S03]  /*7570*/  UMOV UR6, UR42 ;  /* 0x0000002a00067c82 */ /* 0x000fe60008000000 */
[----:B------:R2:W-:Y:S01]  /*7580*/  UTMASTG.3D [UR8], [UR12] ;  /* 0x000000080c0073b5 */ /* 0x0005e20008010000 */
[----:B------:R-:W-:Y:S04]  /*7590*/  UMOV UR7, UR36 ;  /* 0x0000002400077c82 */ /* 0x000fe80008000000 */
[----:B------:R2:W-:Y:S01]  /*75a0*/  UTMASTG.3D [UR4], [UR12] ;  /* 0x000000040c0073b5 */ /* 0x0005e20008010000 */
[----:B------:R0:W-:Y:S01]  /*75b0*/  UTMACMDFLUSH ;  /* 0x00000000000079b7 */ /* 0x0001e20000000000 */
[----:B--2---:R-:W-:Y:S04]  /*75c0*/  DEPBAR.LE SB0, 0x1 ;  /* 0x000080400000791a */ /* 0x004fe80000000000 */
.L_x_125:
[----:B------:R-:W-:Y:S05]  /*75d0*/  BSYNC.RECONVERGENT B0 ;  /* 0x0000000000007941 */ /* 0x000fea0003800200 */
.L_x_124:
[----:B------:R-:W-:Y:S01]  /*75e0*/  BAR.SYNC.DEFER_BLOCKING 0x1, 0x80 ;  /* 0x0042000000007b1d */ /* 0x000fe20000010000 */
[----:B------:R-:W-:Y:S04]  /*75f0*/  UIADD3 UR40, UPT, UPT, UR51, 0x1, URZ ;  /* 0x0000000133287890 */ /* 0x000fe8000fffe0ff */
[----:B------:R-:W-:Y:S04]  /*7600*/  UISETP.NE.AND UP0, UPT, UR40, 0x4, UPT ;  /* 0x000000042800788c */ /* 0x000fe8000bf05270 */
[----:B------:R-:W-:Y:S01]  /*7610*/  USEL UR40, UR40, URZ, UP0 ;  /* 0x000000ff28287287 */ /* 0x000fe20008000000 */
[----:B------:R2:W-:Y:S01]  /*7620*/  @P6 SYNCS.ARRIVE.TRANS64.RED.A1T0 RZ, [R82+URZ], RZ ;  /* 0x000000ff52ff69a7 */ /* 0x0005e200081004ff */
[----:B------:R-:W-:Y:S01]  /*7630*/  BSSY B1, `(.L_x_126) ;  /* 0x0000013000017945 */ /* 0x000fe20003800000 */
[----:B------:R-:W3:Y:S02]  /*7640*/  @P6 SYNCS.PHASECHK.TRANS64.TRYWAIT P0, [R83+URZ+0x30], R88 ;  /* 0x00003058530065a7 */ /* 0x000ee400080011ff */
[----:B---3--:R-:W-:Y:S01]  /*7650*/  @P6 SEL R39, RZ, 0x1, !P0 ;  /* 0x00000001ff276807 */ /* 0x008fe20004000000 */
[----:B--2---:R-:W-:Y:S06]  /*7660*/  @!P6 BRA `(.L_x_127) ;  /* 0x00000000003ce947 */ /* 0x004fec0003800000 */
[----:B------:R-:W-:Y:S01]  /*7670*/  ISETP.NE.AND P1, PT, R80, RZ, PT ;  /* 0x000000ff5000720c */ /* 0x000fe20003f25270 */
[----:B------:R-:W-:Y:S01]  /*7680*/  BSSY B0, `(.L_x_128) ;  /* 0x0000009000007945 */ /* 0x000fe20003800000 */
[----:B------:R-:W-:Y:S11]  /*7690*/  ISETP.NE.AND P0, PT, R39, RZ, PT ;  /* 0x000000ff2700720c */ /* 0x000ff60003f05270 */
[----:B------:R-:W-:Y:S05]  /*76a0*/  @P1 IMAD R2, R38, 0x1000, R77 ;  /* 0x0000100026021824 */ /* 0x000fea00078e024d */
[----:B------:R-:W-:Y:S05]  /*76b0*/  @P1 IADD3 R0, PT, PT, R2, UR48, RZ ;  /* 0x0000003002001c10 */ /* 0x000fea000fffe0ff */
[----:B------:R-:W-:Y:S01]  /*76c0*/  @P1 IMAD.IADD R0, R81, 0x1, R0 ;  /* 0x0000000151001824 */ /* 0x000fe200078e0200 */
[----:B------:R-:W-:Y:S06]  /*76d0*/  @P0 BRA `(.L_x_129) ;  /* 0x00000000000c0947 */ /* 0x000fec0003800000 */
[----:B------:R-:W-:Y:S04]  /*76e0*/  SHF.L.U32 R4, R71, 0x1f, RZ ;  /* 0x0000001f47047819 */ /* 0x000fe800000006ff */
[----:B------:R-:W2:Y:S02]  /*76f0*/  SYNCS.PHASECHK.TRANS64.TRYWAIT P0, [R83+URZ+0x30], R4 ;  /* 0x00003004530075a7 */ /* 0x000ea400080011ff */
[----:B--2---:R-:W-:Y:S05]  /*7700*/  @!P0 BRA `(.L_x_130) ;  /* 0x0000001c00d88947 */ /* 0x004fea0003800000 */
.L_x_129:
[----:B------:R-:W-:Y:S05]  /*7710*/  BSYNC B0 ;  /* 0x0000000000007941 */ /* 0x000fea0003800000 */
.L_x_128:
[----:B------:R-:W-:Y:S02]  /*7720*/  ISETP.NE.AND P0, PT, R80, RZ, PT ;  /* 0x000000ff5000720c */ /* 0x000fe40003f05270 */
[----:B------:R-:W-:Y:S11]  /*7730*/  IADD3 R38, PT, PT, R38, 0x1, RZ ;  /* 0x0000000126267810 */ /* 0x000ff60007ffe0ff */
[----:B------:R3:W4:Y:S04]  /*7740*/  @P0 LDS.128 R40, [R2+UR48+0x200] ;  /* 0x0002003002280984 */ /* 0x0007280008000c00 */
[----:B------:R3:W1:Y:S02]  /*7750*/  @P0 LDS.128 R48, [R0+0x200] ;  /* 0x0002000000300984 */ /* 0x0006640000000c00 */
.L_x_127:
[----:B------:R-:W-:Y:S05]  /*7760*/  BSYNC B1 ;  /* 0x0000000000017941 */ /* 0x000fea0003800000 */
.L_x_126:
[----:B------:R-:W-:Y:S05]  /*7770*/  VIADD R3, R34, 0x20 ;  /* 0x0000002022037836 */ /* 0x000fea0000000000 */
[----:B------:R-:W-:Y:S04]  /*7780*/  SHF.R.U32.HI R3, RZ, 0x15, R3 ;  /* 0x00000015ff037819 */ /* 0x000fe80000011603 */
[----:B------:R-:W-:Y:S11]  /*7790*/  LOP3.LUT P0, RZ, R3, 0x3, R66, 0x48, !PT ;  /* 0x0000000303ff7812 */ /* 0x000ff60007804842 */
[----:B------:R-:W-:Y:S02]  /*77a0*/  @!UPT UIADD3 URZ, UPT, UPT, URZ, URZ, URZ ;  /* 0x000000fffffff290 */ /* 0x000fe4000fffe0ff */
[----:B------:R-:W-:Y:S05]  /*77b0*/  @!P0 BRA `(.L_x_131) ;  /* 0x0000000000408947 */ /* 0x000fea0003800000 */
[----:B------:R-:W5:Y:S01]  /*77c0*/  LDCU.64 UR8, c[0x4][0x70] ;  /* 0x01000e00ff0877ac */ /* 0x000f620008000a00 */
[----:B------:R-:W-:Y:S01]  /*77d0*/  MOV R3, 0x0 ;  /* 0x0000000000037802 */ /* 0x000fe20000000f00 */
[----:B------:R-:W-:Y:S02]  /*77e0*/  HFMA2 R12, -RZ, RZ, 0, 5.9604644775390625e-08 ;  /* 0x00000001ff0c7431 */ /* 0x000fe400000001ff */
[----:B------:R-:W-:Y:S02]  /*77f0*/  IMAD.MOV.U32 R8, RZ, RZ, 0x192 ;  /* 0x00000192ff087424 */ /* 0x000fe400078e00ff */
[----:B------:R-:W-:Y:S01]  /*7800*/  IMAD.MOV.U32 R13, RZ, RZ, RZ ;  /* 0x000000ffff0d7224 */ /* 0x000fe200078e00ff */
[----:B------:R-:W4:Y:S01]  /*7810*/  LDCU.64 UR6, c[0x4][0x78] ;  /* 0x01000f00ff0677ac */ /* 0x000f220008000a00 */
[----:B---3--:R-:W3:Y:S01]  /*7820*/  LDC.64 R2, c[0x4][R3] ;  /* 0x0100000003027b82 */ /* 0x008ee20000000a00 */
[----:B------:R-:W1:Y:S01]  /*7830*/  LDCU.64 UR4, c[0x4][0x10] ;  /* 0x01000200ff0477ac */ /* 0x000e620008000a00 */
[----:B-----5:R-:W-:Y:S01]  /*7840*/  MOV R5, UR9 ;  /* 0x0000000900057c02 */ /* 0x020fe20008000f00 */
[----:B--2---:R-:W-:Y:S01]  /*7850*/  IMAD.U32 R4, RZ, RZ, UR8 ;  /* 0x00000008ff047e24 */ /* 0x004fe2000f8e00ff */
[----:B----4-:R-:W-:Y:S01]  /*7860*/  MOV R7, UR7 ;  /* 0x0000000700077c02 */ /* 0x010fe20008000f00 */
[----:B------:R-:W-:Y:S01]  /*7870*/  IMAD.U32 R6, RZ, RZ, UR6 ;  /* 0x00000006ff067e24 */ /* 0x000fe2000f8e00ff */
[----:B-1----:R-:W-:Y:S01]  /*7880*/  MOV R11, UR5 ;  /* 0x00000005000b7c02 */ /* 0x002fe20008000f00 */
[----:B------:R-:W-:Y:S02]  /*7890*/  IMAD.U32 R10, RZ, RZ, UR4 ;  /* 0x00000004ff0a7e24 */ /* 0x000fe4000f8e00ff */
[----:B------:R-:W-:Y:S07]  /*78a0*/  LEPC R20, `(.L_x_131) ;  /* 0x000000001014794e */ /* 0x000fee0000000000 */
[----:B---3--:R-:W-:Y:S05]  /*78b0*/  CALL.ABS.NOINC R2 ;  /* 0x0000000002007343 */ /* 0x008fea0003c00000 */
.L_x_131:
        /* <DEDUP_REMOVED lines=10> */
[----:B--2---:R-:W3:Y:S01]  /*7960*/  LDTM.x16 R4, tmem[UR4+0x20] ;  /* 0x00002004000479ee */ /* 0x004ee20008240000 */
[----:B------:R-:W-:Y:S02]  /*7970*/  MOV R83, UR37 ;  /* 0x0000002500537c02 */ /* 0x000fe40008000f00 */
[----:B------:R-:W-:Y:S05]  /*7980*/  LEA R88, R38, UR48, 0x3 ;  /* 0x0000003026587c11 */ /* 0x000fea000f8e18ff */
[----:B------:R-:W-:Y:S04]  /*7990*/  @P6 LEA R82, R82, UR48, 0x3 ;  /* 0x0000003052526c11 */ /* 0x000fe8000f8e18ff */
[----:B------:R-:W-:Y:S04]  /*79a0*/  @P6 IADD3 R82, PT, PT, R82, 0x50, RZ ;  /* 0x0000005052526810 */ /* 0x000fe80007ffe0ff */
[----:B------:R-:W-:Y:S02]  /*79b0*/  @P6 PRMT R82, R83, 0x654, R82 ;  /* 0x0000065453526816 */ /* 0x000fe40000000052 */
[----:B------:R-:W-:Y:S01]  /*79c0*/  @P6 SHF.L.U32 R83, R71, 0x1f, RZ ;  /* 0x0000001f47536819 */ /* 0x000fe200000006ff */
[C---:B---3--:R-:W-:Y:S01]  /*79d0*/  FMUL R0, R32.reuse, R4 ;  /* 0x0000000420007220 */ /* 0x048fe20000400000 */
        /* <DEDUP_REMOVED lines=75> */
.L_x_133:
[----:B------:R-:W-:Y:S05]  /*7e90*/  BSYNC.RECONVERGENT B0 ;  /* 0x0000000000007941 */ /* 0x000fea0003800200 */
.L_x_132:
        /* <DEDUP_REMOVED lines=19> */
.L_x_137:
[----:B------:R-:W-:Y:S05]  /*7fd0*/  BSYNC B0 ;  /* 0x0000000000007941 */ /* 0x000fea0003800000 */
.L_x_136:
[----:B------:R-:W-:Y:S11]  /*7fe0*/  ISETP.NE.AND P0, PT, R80, RZ, PT ;  /* 0x000000ff5000720c */ /* 0x000ff60003f05270 */
[----:B------:R-:W-:Y:S02]  /*7ff0*/  @!UPT UIADD3 URZ, UPT, UPT, URZ, URZ, URZ ;  /* 0x000000fffffff290 */ /* 0x000fe4000fffe0ff */
[----:B------:R3:W4:Y:S04]  /*8000*/  @P0 LDS.128 R40, [R38+UR48+0x200] ;  /* 0x0002003026280984 */ /* 0x0007280008000c00 */
[----:B------:R3:W1:Y:S02]  /*8010*/  @P0 LDS.128 R48, [R81+0x200] ;  /* 0x0002000051300984 */ /* 0x0006640000000c00 */
.L_x_135:
[----:B------:R-:W-:Y:S05]  /*8020*/  BSYNC B1 ;  /* 0x0000000000017941 */ /* 0x000fea0003800000 */
.L_x_134:
        /* <DEDUP_REMOVED lines=11> */
[----:B------:R-:W1:Y:S01]  /*80e0*/  LDC.64 R2, c[0x4][R3] ;  /* 0x0100000003027b82 */ /* 0x000e620000000a00 */
[----:B------:R-:W3:Y:S01]  /*80f0*/  LDCU.64 UR4, c[0x4][0x10] ;  /* 0x01000200ff0477ac */ /* 0x000ee20008000a00 */
[----:B--2---:R-:W-:Y:S01]  /*8100*/  MOV R5, UR9 ;  /* 0x0000000900057c02 */ /* 0x004fe20008000f00 */
[----:B------:R-:W-:Y:S01]  /*8110*/  IMAD.U32 R4, RZ, RZ, UR8 ;  /* 0x00000008ff047e24 */ /* 0x000fe2000f8e00ff */
[----:B-----5:R-:W-:Y:S01]  /*8120*/  MOV R7, UR7 ;  /* 0x0000000700077c02 */ /* 0x020fe20008000f00 */
[----:B------:R-:W-:Y:S01]  /*8130*/  IMAD.U32 R6, RZ, RZ, UR6 ;  /* 0x00000006ff067e24 */ /* 0x000fe2000f8e00ff */
[----:B---3--:R-:W-:Y:S01]  /*8140*/  MOV R11, UR5 ;  /* 0x00000005000b7c02 */ /* 0x008fe20008000f00 */
[----:B------:R-:W-:Y:S02]  /*8150*/  IMAD.U32 R10, RZ, RZ, UR4 ;  /* 0x00000004ff0a7e24 */ /* 0x000fe4000f8e00ff */
[----:B------:R-:W-:Y:S07]  /*8160*/  LEPC R20, `(.L_x_139) ;  /* 0x000000001014794e */ /* 0x000fee0000000000 */
[----:B-1--4-:R-:W-:Y:S05]  /*8170*/  CALL.ABS.NOINC R2 ;  /* 0x0000000002007343 */ /* 0x012fea0003c00000 */
.L_x_139:
[----:B------:R-:W-:Y:S01]  /*8180*/  ISETP.NE.AND P0, PT, R72, RZ, PT ;  /* 0x000000ff4800720c */ /* 0x000fe20003f05270 */
[----:B------:R-:W-:Y:S05]  /*8190*/  WARPSYNC.ALL ;  /* 0x0000000000007948 */ /* 0x000fea0003800000 */
[----:B------:R-:W-:Y:S01]  /*81a0*/  R2UR UR4, R34 ;  /* 0x00000000220472ca */ /* 0x000fe200000e0000 */
[----:B------:R-:W-:Y:S01]  /*81b0*/  BSSY.RECONVERGENT B0, `(.L_x_140) ;  /* 0x0000056000007945 */ /* 0x000fe20003800200 */
[C---:B----4-:R-:W-:Y:S02]  /*81c0*/  SHF.L.U32 R20, R40.reuse, 0x10, RZ ;  /* 0x0000001028147819 */ /* 0x050fe400000006ff */
[----:B------:R-:W-:Y:S02]  /*81d0*/  LOP3.LUT R36, R40, 0xffff0000, RZ, 0xc0, !PT ;  /* 0xffff000028247812 */ /* 0x000fe400078ec0ff */
[C---:B------:R-:W-:Y:S02]  /*81e0*/  SHF.L.U32 R21, R41.reuse, 0x10, RZ ;  /* 0x0000001029157819 */ /* 0x040fe400000006ff */
[----:B---3--:R-:W-:Y:S02]  /*81f0*/  LOP3.LUT R38, R41, 0xffff0000, RZ, 0xc0, !PT ;  /* 0xffff000029267812 */ /* 0x008fe400078ec0ff */
[C---:B------:R-:W-:Y:S02]  /*8200*/  SHF.L.U32 R37, R42.reuse, 0x10, RZ ;  /* 0x000000102a257819 */ /* 0x040fe400000006ff */
[----:B------:R-:W-:Y:S01]  /*8210*/  LOP3.LUT R40, R42, 0xffff0000, RZ, 0xc0, !PT ;  /* 0xffff00002a287812 */ /* 0x000fe200078ec0ff */
[----:B------:R-:W2:Y:S01]  /*8220*/  LDTM.x16 R4, tmem[UR4+0x30] ;  /* 0x00003004000479ee */ /* 0x000ea20008240000 */
[C---:B------:R-:W-:Y:S01]  /*8230*/  SHF.L.U32 R39, R43.reuse, 0x10, RZ ;  /* 0x000000102b277819 */ /* 0x040fe200000006ff */
[----:B------:R-:W-:Y:S01]  /*8240*/  NOP ;  /* 0x0000000000007918 */ /* 0x000fe20000000000 */
[----:B------:R-:W-:Y:S02]  /*8250*/  LOP3.LUT R42, R43, 0xffff0000, RZ, 0xc0, !PT ;  /* 0xffff00002b2a7812 */ /* 0x000fe400078ec0ff */
[C---:B-1----:R-:W-:Y:S02]  /*8260*/  SHF.L.U32 R41, R48.reuse, 0x10, RZ ;  /* 0x0000001030297819 */ /* 0x042fe400000006ff */
[----:B------:R-:W-:Y:S02]  /*8270*/  LOP3.LUT R43, R48, 0xffff0000, RZ, 0xc0, !PT ;  /* 0xffff0000302b7812 */ /* 0x000fe400078ec0ff */
[----:B------:R-:W-:Y:S02]  /*8280*/  IADD3 R74, PT, PT, R74, 0xc0, RZ ;  /* 0x000000c04a4a7810 */ /* 0x000fe40007ffe0ff */
[C---:B------:R-:W-:Y:S02]  /*8290*/  SHF.L.U32 R44, R49.reuse, 0x10, RZ ;  /* 0x00000010312c7819 */ /* 0x040fe400000006ff */
[----:B------:R-:W-:Y:S02]  /*82a0*/  LOP3.LUT R74, R74, 0xfefffff8, RZ, 0xc0, !PT ;  /* 0xfefffff84a4a7812 */ /* 0x000fe400078ec0ff */
[----:B------:R-:W-:Y:S02]  /*82b0*/  LOP3.LUT R46, R49, 0xffff0000, RZ, 0xc0, !PT ;  /* 0xffff0000312e7812 */ /* 0x000fe400078ec0ff */
[----:B--2---:R1:W-:Y:S01]  /*82c0*/  SYNCS.ARRIVE.TRANS64.RED.A1T0 RZ, [R74+URZ], RZ ;  /* 0x000000ff4aff79a7 */ /* 0x0043e200081004ff */
[C---:B------:R-:W-:Y:S02]  /*82d0*/  SHF.L.U32 R45, R50.reuse, 0x10, RZ ;  /* 0x00000010322d7819 */ /* 0x040fe400000006ff */
[----:B------:R-:W-:Y:S02]  /*82e0*/  LOP3.LUT R48, R50, 0xffff0000, RZ, 0xc0, !PT ;  /* 0xffff000032307812 */ /* 0x000fe400078ec0ff */
[----:B------:R-:W-:Y:S01]  /*82f0*/  SHF.L.U32 R47, R51, 0x10, RZ ;  /* 0x00000010332f7819 */ /* 0x000fe200000006ff */
[C---:B------:R-:W-:Y:S01]  /*8300*/  FMUL R4, R32.reuse, R4 ;  /* 0x0000000420047220 */ /* 0x040fe20000400000 */
[C---:B------:R-:W-:Y:S01]  /*8310*/  FMUL R5, R32.reuse, R5 ;  /* 0x0000000520057220 */ /* 0x040fe20000400000 */
[C---:B------:R-:W-:Y:S01]  /*8320*/  FMUL R6, R32.reuse, R6 ;  /* 0x0000000620067220 */ /* 0x040fe20000400000 */
[C---:B------:R-:W-:Y:S01]  /*8330*/  FMUL R7, R32.reuse, R7 ;  /* 0x0000000720077220 */ /* 0x040fe20000400000 */
[C---:B------:R-:W-:Y:S01]  /*8340*/  FFMA R4, R35.reuse, R20, R4 ;  /* 0x0000001423047223 */ /* 0x040fe20000000004 */
        /* <DEDUP_REMOVED lines=19> */
[----:B------:R-:W-:Y:S01]  /*8480*/  FFMA R3, R35, R44, R3 ;  /* 0x0000002c23037223 */ /* 0x000fe20000000003 */
[----:B------:R-:W-:Y:S01]  /*8490*/  LOP3.LUT R50, R51, 0xffff0000, RZ, 0xc0, !PT ;  /* 0xffff000033327812 */ /* 0x000fe200078ec0ff */
[C---:B------:R-:W-:Y:S01]  /*84a0*/  FMUL R14, R32.reuse, R18 ;  /* 0x00000012200e7220 */ /* 0x040fe20000400000 */
[----:B------:R-:W-:Y:S01]  /*84b0*/  FFMA R15, R35, R46, R15 ;  /* 0x0000002e230f7223 */ /* 0x000fe2000000000f */
[----:B------:R-:W-:Y:S01]  /*84c0*/  FMUL R19, R32, R19 ;  /* 0x0000001320137220 */ /* 0x000fe20000400000 */
[----:B------:R-:W-:Y:S01]  /*84d0*/  F2FP.BF16.F32.PACK_AB R80, R5, R4 ;  /* 0x000000040550723e */ /* 0x000fe200000010ff */
[----:B------:R-:W-:Y:S01]  /*84e0*/  FFMA R12, R35, R45, R12 ;  /* 0x0000002d230c7223 */ /* 0x000fe2000000000c */
[----:B------:R-:W-:Y:S01]  /*84f0*/  F2FP.BF16.F32.PACK_AB R81, R7, R6 ;  /* 0x000000060751723e */ /* 0x000fe200000010ff */
[----:B------:R-:W-:Y:S01]  /*8500*/  FFMA R13, R35, R48, R13 ;  /* 0x00000030230d7223 */ /* 0x000fe2000000000d */
[----:B------:R-:W-:Y:S01]  /*8510*/  F2FP.BF16.F32.PACK_AB R82, R9, R8 ;  /* 0x000000080952723e */ /* 0x000fe200000010ff */
[----:B------:R-:W-:Y:S01]  /*8520*/  FFMA R14, R35, R47, R14 ;  /* 0x0000002f230e7223 */ /* 0x000fe2000000000e */
[----:B------:R-:W-:Y:S01]  /*8530*/  F2FP.BF16.F32.PACK_AB R83, R11, R10 ;  /* 0x0000000a0b53723e */ /* 0x000fe200000010ff */
[----:B------:R-:W-:Y:S01]  /*8540*/  FFMA R19, R35, R50, R19 ;  /* 0x0000003223137223 */ /* 0x000fe20000000013 */
[----:B------:R-:W-:Y:S02]  /*8550*/  F2FP.BF16.F32.PACK_AB R84, R2, R0 ;  /* 0x000000000254723e */ /* 0x000fe400000010ff */
[----:B------:R-:W-:Y:S01]  /*8560*/  F2FP.BF16.F32.PACK_AB R85, R15, R3 ;  /* 0x000000030f55723e */ /* 0x000fe200000010ff */
[----:B------:R1:W-:Y:S01]  /*8570*/  STS.128 [R77+UR48+0x3200], R80 ;  /* 0x003200504d007988 */ /* 0x0003e20008000c30 */
        /* <DEDUP_REMOVED lines=25> */
.L_x_141:
[----:B------:R-:W-:Y:S05]  /*8710*/  BSYNC.RECONVERGENT B0 ;  /* 0x0000000000007941 */ /* 0x000fea0003800200 */
.L_x_140:
[----:B------:R-:W-:Y:S01]  /*8720*/  BAR.SYNC.DEFER_BLOCKING 0x1, 0x80 ;  /* 0x0042000000007b1d */ /* 0x000fe20000010000 */
[----:B------:R-:W-:Y:S01]  /*8730*/  UISETP.NE.AND UP0, UPT, UR49, -0x4, UPT ;  /* 0xfffffffc3100788c */ /* 0x000fe2000bf05270 */
[----:B------:R-:W-:Y:S08]  /*8740*/  IADD3 R0, PT, PT, R30, 0x1, RZ ;  /* 0x000000011e007810 */ /* 0x000ff00007ffe0ff */
[----:B------:R-:W-:Y:S05]  /*8750*/  BRA.U !UP0, `(.L_x_142) ;  /* 0x0000000108287547 */ /* 0x000fea000b800000 */
[----:B------:R-:W-:Y:S01]  /*8760*/  ISETP.NE.AND P0, PT, R78, RZ, PT ;  /* 0x000000ff4e00720c */ /* 0x000fe20003f05270 */
[----:B------:R-:W-:Y:S01]  /*8770*/  IMAD.U32 R3, RZ, RZ, UR51 ;  /* 0x00000033ff037e24 */ /* 0x000fe2000f8e00ff */
[----:B------:R-:W-:Y:S01]  /*8780*/  UIADD3 UR51, UPT, UPT, UR51, 0x1, URZ ;  /* 0x0000000133337890 */ /* 0x000fe2000fffe0ff */
[----:B------:R-:W-:Y:S03]  /*8790*/  IMAD.U32 R2, RZ, RZ, UR37 ;  /* 0x00000025ff027e24 */ /* 0x000fe6000f8e00ff */
[----:B------:R-:W-:Y:S04]  /*87a0*/  UISETP.NE.AND UP0, UPT, UR51, 0x4, UPT ;  /* 0x000000043300788c */ /* 0x000fe8000bf05270 */
[----:B------:R-:W-:Y:S03]  /*87b0*/  USEL UR51, UR51, URZ, UP0 ;  /* 0x000000ff33337287 */ /* 0x000fe60008000000 */
[----:B------:R-:W-:Y:S05]  /*87c0*/  @P0 LEA R3, R3, UR48, 0x3 ;  /* 0x0000003003030c11 */ /* 0x000fea000f8e18ff */
[----:B------:R-:W-:Y:S05]  /*87d0*/  @P0 VIADD R3, R3, 0x50 ;  /* 0x0000005003030836 */ /* 0x000fea0000000000 */
[----:B------:R-:W-:Y:S04]  /*87e0*/  @P0 PRMT R2, R2, 0x654, R3 ;  /* 0x0000065402020816 */ /* 0x000fe80000000003 */
[----:B------:R2:W-:Y:S03]  /*87f0*/  @P0 SYNCS.ARRIVE.TRANS64.RED.A1T0 RZ, [R2+URZ], RZ ;  /* 0x000000ff02ff09a7 */ /* 0x0005e600081004ff */
.L_x_142:
[----:B------:R-:W-:Y:S01]  /*8800*/  ISETP.NE.AND P2, PT, R73, RZ, PT ;  /* 0x000000ff4900720c */ /* 0x000fe20003f45270 */
[----:B------:R-:W-:Y:S01]  /*8810*/  UIADD3 UR49, UPT, UPT, UR49, 0x4, URZ ;  /* 0x0000000431317890 */ /* 0x000fe2000fffe0ff */
[----:B------:R-:W-:Y:S01]  /*8820*/  ISETP.NE.AND P0, PT, R76, 0x2, PT ;  /* 0x000000024c00780c */ /* 0x000fe20003f05270 */
[----:B------:R-:W-:Y:S01]  /*8830*/  IMAD.IADD R20, R29, 0x1, R58 ;  /* 0x000000011d147824 */ /* 0x000fe200078e023a */
[----:B------:R-:W-:Y:S01]  /*8840*/  ISETP.NE.AND P1, PT, R0, 0x4, PT ;  /* 0x000000040000780c */ /* 0x000fe20003f25270 */
[----:B------:R-:W-:Y:S01]  /*8850*/  IMAD.IADD R21, R31, 0x1, R60 ;  /* 0x000000011f157824 */ /* 0x000fe200078e023c */
[----:B--2---:R-:W-:Y:S02]  /*8860*/  SEL R2, RZ, 0x1, P0 ;  /* 0x00000001ff027807 */ /* 0x004fe40000000000 */
[----:B------:R-:W-:Y:S02]  /*8870*/  SEL R3, RZ, 0x1, P1 ;  /* 0x00000001ff037807 */ /* 0x000fe40000800000 */
[----:B------:R-:W-:Y:S02]  /*8880*/  LOP3.LUT R69, R69, R2, RZ, 0x3c, !PT ;  /* 0x0000000245457212 */ /* 0x000fe400078e3cff */
[----:B------:R-:W-:Y:S02]  /*8890*/  LOP3.LUT R70, R70, R3, RZ, 0x3c, !PT ;  /* 0x0000000346467212 */ /* 0x000fe400078e3cff */
[----:B------:R-:W-:Y:S02]  /*88a0*/  @P2 R2UR UR36, R68 ;  /* 0x00000000442422ca */ /* 0x000fe400000e0000 */
[----:B------:R-:W-:Y:S02]  /*88b0*/  SEL R76, R76, RZ, P0 ;  /* 0x000000ff4c4c7207 */ /* 0x000fe40000000000 */
[----:B------:R-:W-:Y:S01]  /*88c0*/  SEL R30, R0, RZ, P1 ;  /* 0x000000ff001e7207 */ /* 0x000fe20000800000 */
[----:B------:R-:W-:Y:S10]  /*88d0*/  @P2 BRA `(.L_x_143) ;  /* 0xffffffcc00d42947 */ /* 0x000ff4000383ffff */
[----:B------:R-:W-:-:S09]  /*88e0*/  UISETP.NE.AND UP0, UPT, UR50, URZ, UPT ;  /* 0x000000ff3200728c */ /* 0x000fd2000bf05270 */
[----:B------:R-:W-:Y:S05]  /*88f0*/  BRA.U !UP0, `(.L_x_144) ;  /* 0x0000000108487547 */ /* 0x000fea000b800000 */
[----:B------:R-:W2:Y:S02]  /*8900*/  LDCU.64 UR4, c[0x0][0x890] ;  /* 0x00011200ff0477ac */ /* 0x000ea40008000a00 */
[----:B--2---:R-:W-:-:S04]  /*8910*/  UISETP.NE.U32.AND UP0, UPT, UR4, URZ, UPT ;  /* 0x000000ff0400728c */ /* 0x004fc8000bf05070 */
[----:B------:R-:W-:-:S09]  /*8920*/  UISETP.NE.AND.EX UP0, UPT, UR5, URZ, UPT, UP0 ;  /* 0x000000ff0500728c */ /* 0x000fd2000bf05300 */
[----:B------:R-:W-:Y:S05]  /*8930*/  BRA.U UP0, `(.L_x_145) ;  /* 0x00000001000c7547 */ /* 0x000fea000b800000 */
[----:B------:R-:W-:-:S13]  /*8940*/  FSETP.NEU.AND P0, PT, R35, RZ, PT ;  /* 0x000000ff2300720b */ /* 0x000fda0003f0d000 */
[----:B------:R-:W-:Y:S05]  /*8950*/  @!P0 EXIT ;  /* 0x000000000000894d */ /* 0x000fea0003800000 */
[----:B------:R-:W-:Y:S05]  /*8960*/  BRA `(.L_x_144) ;  /* 0x00000000002c7947 */ /* 0x000fea0003800000 */
.L_x_145:
[----:B------:R-:W-:Y:S01]  /*8970*/  ISETP.NE.AND P0, PT, R75, RZ, PT ;  /* 0x000000ff4b00720c */ /* 0x000fe20003f05270 */
[----:B------:R-:W-:-:S12]  /*8980*/  BSSY.RECONVERGENT B0, `(.L_x_144) ;  /* 0x0000009000007945 */ /* 0x000fd80003800200 */
[----:B------:R-:W-:Y:S05]  /*8990*/  @P0 BRA `(.L_x_146) ;  /* 0x0000000000140947 */ /* 0x000fea0003800000 */
[----:B------:R-:W2:Y:S02]  /*89a0*/  LDCU.64 UR4, c[0x0][0x888] ;  /* 0x00011100ff0477ac */ /* 0x000ea40008000a00 */
[----:B--2---:R-:W-:-:S04]  /*89b0*/  ISETP.NE.U32.AND P0, PT, RZ, UR4, PT ;  /* 0x00000004ff007c0c */ /* 0x004fc8000bf05070 */
[----:B------:R-:W-:-:S13]  /*89c0*/  ISETP.NE.AND.EX P0, PT, RZ, UR5, PT, P0 ;  /* 0x00000005ff007c0c */ /* 0x000fda000bf05300 */
[----:B------:R-:W-:Y:S05]  /*89d0*/  @!P0 EXIT ;  /* 0x000000000000894d */ /* 0x000fea0003800000 */
[----:B------:R-:W-:Y:S05]  /*89e0*/  BRA `(.L_x_147) ;  /* 0x0000000000087947 */ /* 0x000fea0003800000 */
.L_x_146:
[----:B------:R-:W-:-:S13]  /*89f0*/  FSETP.NEU.AND P0, PT, R35, RZ, PT ;  /* 0x000000ff2300720b */ /* 0x000fda0003f0d000 */
[----:B------:R-:W-:Y:S05]  /*8a00*/  @!P0 EXIT ;  /* 0x000000000000894d */ /* 0x000fea0003800000 */
.L_x_147:
[----:B------:R-:W-:Y:S05]  /*8a10*/  BSYNC.RECONVERGENT B0 ;  /* 0x0000000000007941 */ /* 0x000fea0003800200 */
.L_x_144:
[----:B------:R-:W-:Y:S01]  /*8a20*/  ULEA UR4, UR51, UR48, 0x3 ;  /* 0x0000003033047291 */ /* 0x000fe2000f8e18ff */
[----:B------:R-:W-:-:S04]  /*8a30*/  DEPBAR.LE SB0, 0x0 ;  /* 0x000080000000791a */ /* 0x000fc80000000000 */
[----:B------:R-:W-:-:S04]  /*8a40*/  UIADD3 UR4, UPT, UPT, UR4, 0x50, URZ ;  /* 0x0000005004047890 */ /* 0x000fc8000fffe0ff */
[----:B------:R-:W-:-:S09]  /*8a50*/  UPRMT UR4, UR37, 0x654, UR4 ;  /* 0x0000065425047896 */ /* 0x000fd20008000004 */
[----:B------:R-:W-:Y:S01]  /*8a60*/  SYNCS.ARRIVE.TRANS64.RED.A1T0 RZ, [UR4], RZ ;  /* 0x000000ffffff79a7 */ /* 0x000fe20008100404 */
[----:B------:R-:W-:Y:S05]  /*8a70*/  EXIT ;  /* 0x000000000000794d */ /* 0x000fea0003800000 */
.L_x_24:
[----:B--2---:R2:W4:Y:S02]  /*8a80*/  SYNCS.PHASECHK.TRANS64.TRYWAIT P0, [R3+URZ+0xf0], R2 ;  /* 0x0000f002030075a7 */ /* 0x00452400080011ff */
[----:B----4-:R-:W-:Y:S05]  /*8a90*/  @!P0 NANOSLEEP.SYNCS 0x989680 ;  /* 0x009896800000895d */ /* 0x010fea0003900000 */
[----:B------:R-:W4:Y:S02]  /*8aa0*/  @!P0 SYNCS.PHASECHK.TRANS64 P0, [R3+URZ+0xf0], R2 ;  /* 0x0000f002030085a7 */ /* 0x000f2400080010ff */
[----:B----4-:R-:W-:Y:S05]  /*8ab0*/  @!P0 BRA `(.L_x_24) ;  /* 0xfffffffc00f08947 */ /* 0x010fea000383ffff */
[----:B------:R-:W-:Y:S05]  /*8ac0*/  BRA `(.L_x_148) ;  /* 0xffffff8c00487947 */ /* 0x000fea000383ffff */
.L_x_27:
[----:B-1----:R-:W-:-:S07]  /*8ad0*/  MOV R2, UR33 ;  /* 0x0000002100027c02 */ /* 0x002fce0008000f00 */
.L_x_149:
[----:B-1----:R1:W2:Y:S02]  /*8ae0*/  SYNCS.PHASECHK.TRANS64.TRYWAIT P0, [R2+URZ+0x18], R5 ;  /* 0x00001805020075a7 */ /* 0x0022a400080011ff */
[----:B--2---:R-:W-:Y:S05]  /*8af0*/  @!P0 NANOSLEEP.SYNCS 0x989680 ;  /* 0x009896800000895d */ /* 0x004fea0003900000 */
[----:B------:R-:W2:Y:S02]  /*8b00*/  @!P0 SYNCS.PHASECHK.TRANS64 P0, [R2+URZ+0x18], R5 ;  /* 0x00001805020085a7 */ /* 0x000ea400080010ff */
[----:B--2---:R-:W-:Y:S05]  /*8b10*/  @!P0 BRA `(.L_x_149) ;  /* 0xfffffffc00f08947 */ /* 0x004fea000383ffff */
[----:B------:R-:W-:Y:S05]  /*8b20*/  BRA `(.L_x_26) ;  /* 0xffffff8c00ac7947 */ /* 0x000fea000383ffff */
.L_x_34:
[----:B-1----:R-:W-:-:S07]  /*8b30*/  MOV R2, UR33 ;  /* 0x0000002100027c02 */ /* 0x002fce0008000f00 */
.L_x_150:
[----:B-1----:R1:W2:Y:S02]  /*8b40*/  SYNCS.PHASECHK.TRANS64.TRYWAIT P0, [R2+URZ+0x18], R5 ;  /* 0x00001805020075a7 */ /* 0x0022a400080011ff */
[----:B--2---:R-:W-:Y:S05]  /*8b50*/  @!P0 NANOSLEEP.SYNCS 0x989680 ;  /* 0x009896800000895d */ /* 0x004fea0003900000 */
[----:B------:R-:W2:Y:S02]  /*8b60*/  @!P0 SYNCS.PHASECHK.TRANS64 P0, [R2+URZ+0x18], R5 ;  /* 0x00001805020085a7 */ /* 0x000ea400080010ff */
[----:B--2---:R-:W-:Y:S05]  /*8b70*/  @!P0 BRA `(.L_x_150) ;  /* 0xfffffffc00f08947 */ /* 0x004fea000383ffff */
[----:B------:R-:W-:Y:S05]  /*8b80*/  BRA `(.L_x_33) ;  /* 0xffffff9000947947 */ /* 0x000fea000383ffff */
.L_x_39:
[----:B-1----:R1:W2:Y:S02]  /*8b90*/  SYNCS.PHASECHK.TRANS64.TRYWAIT P0, [R2+URZ+0x80], R3 ;  /* 0x00008003020075a7 */ /* 0x0022a400080011ff */
[----:B--2---:R-:W-:Y:S05]  /*8ba0*/  @!P0 NANOSLEEP.SYNCS 0x989680 ;  /* 0x009896800000895d */ /* 0x004fea0003900000 */
[----:B------:R-:W2:Y:S02]  /*8bb0*/  @!P0 SYNCS.PHASECHK.TRANS64 P0, [R2+URZ+0x80], R3 ;  /* 0x00008003020085a7 */ /* 0x000ea400080010ff */
[----:B--2---:R-:W-:Y:S05]  /*8bc0*/  @!P0 BRA `(.L_x_39) ;  /* 0xfffffffc00f08947 */ /* 0x004fea000383ffff */
[----:B------:R-:W-:Y:S05]  /*8bd0*/  BRA `(.L_x_151) ;  /* 0xffffff94005c7947 */ /* 0x000fea000383ffff */
.L_x_43:
[----:B---3--:R-:W-:-:S07]  /*8be0*/  MOV R0, UR4 ;  /* 0x0000000400007c02 */ /* 0x008fce0008000f00 */
.L_x_152:
[----:B-1----:R1:W2:Y:S02]  /*8bf0*/  SYNCS.PHASECHK.TRANS64.TRYWAIT P0, [R0+URZ], R3 ;  /* 0x00000003000075a7 */ /* 0x0022a400080011ff */
[----:B--2---:R-:W-:Y:S05]  /*8c00*/  @!P0 NANOSLEEP.SYNCS 0x989680 ;  /* 0x009896800000895d */ /* 0x004fea0003900000 */
[----:B------:R-:W2:Y:S02]  /*8c10*/  @!P0 SYNCS.PHASECHK.TRANS64 P0, [R0+URZ], R3 ;  /* 0x00000003000085a7 */ /* 0x000ea400080010ff */
[----:B--2---:R-:W-:Y:S05]  /*8c20*/  @!P0 BRA `(.L_x_152) ;  /* 0xfffffffc00f08947 */ /* 0x004fea000383ffff */
[----:B------:R-:W-:Y:S05]  /*8c30*/  BRA `(.L_x_153) ;  /* 0xffffff9800cc7947 */ /* 0x000fea000383ffff */
.L_x_44:
[----:B---3--:R-:W-:-:S07]  /*8c40*/  MOV R0, UR4 ;  /* 0x0000000400007c02 */ /* 0x008fce0008000f00 */
.L_x_154:
[----:B-1----:R1:W2:Y:S02]  /*8c50*/  SYNCS.PHASECHK.TRANS64.TRYWAIT P0, [R0+URZ], R3 ;  /* 0x00000003000075a7 */ /* 0x0022a400080011ff */
[----:B--2---:R-:W-:Y:S05]  /*8c60*/  @!P0 NANOSLEEP.SYNCS 0x989680 ;  /* 0x009896800000895d */ /* 0x004fea0003900000 */
[----:B------:R-:W2:Y:S02]  /*8c70*/  @!P0 SYNCS.PHASECHK.TRANS64 P0, [R0+URZ], R3 ;  /* 0x00000003000085a7 */ /* 0x000ea400080010ff */
[----:B--2---:R-:W-:Y:S05]  /*8c80*/  @!P0 BRA `(.L_x_154) ;  /* 0xfffffffc00f08947 */ /* 0x004fea000383ffff */
[----:B------:R-:W-:Y:S05]  /*8c90*/  BRA `(.L_x_155) ;  /* 0xffffff9800d87947 */ /* 0x000fea000383ffff */
.L_x_47:
[----:B-1----:R1:W2:Y:S02]  /*8ca0*/  SYNCS.PHASECHK.TRANS64.TRYWAIT P0, [R0+URZ+0xe0], R5 ;  /* 0x0000e005000075a7 */ /* 0x0022a400080011ff */
[----:B--2---:R-:W-:Y:S05]  /*8cb0*/  @!P0 NANOSLEEP.SYNCS 0x989680 ;  /* 0x009896800000895d */ /* 0x004fea0003900000 */
[----:B------:R-:W2:Y:S02]  /*8cc0*/  @!P0 SYNCS.PHASECHK.TRANS64 P0, [R0+URZ+0xe0], R5 ;  /* 0x0000e005000085a7 */ /* 0x000ea400080010ff */
[----:B--2---:R-:W-:Y:S05]  /*8cd0*/  @!P0 BRA `(.L_x_47) ;  /* 0xfffffffc00f08947 */ /* 0x004fea000383ffff */
[----:B------:R-:W-:Y:S05]  /*8ce0*/  BRA `(.L_x_156) ;  /* 0xffffff9c00387947 */ /* 0x000fea000383ffff */
.L_x_48:
[----:B------:R-:W-:-:S07]  /*8cf0*/  MOV R0, UR5 ;  /* 0x0000000500007c02 */ /* 0x000fce0008000f00 */
.L_x_157:
[----:B-1----:R1:W2:Y:S02]  /*8d00*/  SYNCS.PHASECHK.TRANS64.TRYWAIT P0, [R0+URZ+0x90], R7 ;  /* 0x00009007000075a7 */ /* 0x0022a400080011ff */
[----:B--2---:R-:W-:Y:S05]  /*8d10*/  @!P0 NANOSLEEP.SYNCS 0x989680 ;  /* 0x009896800000895d */ /* 0x004fea0003900000 */
[----:B------:R-:W2:Y:S02]  /*8d20*/  @!P0 SYNCS.PHASECHK.TRANS64 P0, [R0+URZ+0x90], R7 ;  /* 0x00009007000085a7 */ /* 0x000ea400080010ff */
[----:B--2---:R-:W-:Y:S05]  /*8d30*/  @!P0 BRA `(.L_x_157) ;  /* 0xfffffffc00f08947 */ /* 0x004fea000383ffff */
[----:B------:R-:W-:Y:S05]  /*8d40*/  BRA `(.L_x_158) ;  /* 0xffffff9c00487947 */ /* 0x000fea000383ffff */
.L_x_49:
[----:B-1----:R1:W2:Y:S02]  /*8d50*/  SYNCS.PHASECHK.TRANS64.TRYWAIT P1, [R0+URZ+0x80], R5 ;  /* 0x00008005000075a7 */ /* 0x0022a400080211ff */
[----:B--2---:R-:W-:Y:S05]  /*8d60*/  @!P1 NANOSLEEP.SYNCS 0x989680 ;  /* 0x009896800000995d */ /* 0x004fea0003900000 */
[----:B------:R-:W2:Y:S02]  /*8d70*/  @!P1 SYNCS.PHASECHK.TRANS64 P1, [R0+URZ+0x80], R5 ;  /* 0x00008005000095a7 */ /* 0x000ea400080210ff */
[----:B--2---:R-:W-:Y:S05]  /*8d80*/  @!P1 BRA `(.L_x_49) ;  /* 0xfffffffc00f09947 */ /* 0x004fea000383ffff */
[----:B------:R-:W-:Y:S05]  /*8d90*/  BRA `(.L_x_159) ;  /* 0xffffff9c00787947 */ /* 0x000fea000383ffff */
.L_x_52:
[----:B------:R-:W-:-:S07]  /*8da0*/  MOV R0, UR5 ;  /* 0x0000000500007c02 */ /* 0x000fce0008000f00 */
.L_x_160:
[----:B-1----:R1:W2:Y:S02]  /*8db0*/  SYNCS.PHASECHK.TRANS64.TRYWAIT P0, [R0+URZ+0x90], R3 ;  /* 0x00009003000075a7 */ /* 0x0022a400080011ff */
[----:B--2---:R-:W-:Y:S05]  /*8dc0*/  @!P0 NANOSLEEP.SYNCS 0x989680 ;  /* 0x009896800000895d */ /* 0x004fea0003900000 */
[----:B------:R-:W2:Y:S02]  /*8dd0*/  @!P0 SYNCS.PHASECHK.TRANS64 P0, [R0+URZ+0x90], R3 ;  /* 0x00009003000085a7 */ /* 0x000ea400080010ff */
[----:B--2---:R-:W-:Y:S05]  /*8de0*/  @!P0 BRA `(.L_x_160) ;  /* 0xfffffffc00f08947 */ /* 0x004fea000383ffff */
[----:B------:R-:W-:Y:S05]  /*8df0*/  BRA `(.L_x_51) ;  /* 0xffffff9c00cc7947 */ /* 0x000fea000383ffff */
.L_x_61:
[----:B-1----:R-:W-:-:S04]  /*8e00*/  MOV R4, UR6 ;  /* 0x0000000600047c02 */ /* 0x002fc80008000f00 */
[----:B------:R1:W2:Y:S03]  /*8e10*/  SYNCS.PHASECHK.TRANS64.TRYWAIT P0, [R4+URZ+0x8], R5 ;  /* 0x00000805040075a7 */ /* 0x0002a600080011ff */
[----:B--2---:R-:W-:Y:S05]  /*8e20*/  @!P0 NANOSLEEP.SYNCS 0x989680 ;  /* 0x009896800000895d */ /* 0x004fea0003900000 */
[----:B------:R-:W2:Y:S02]  /*8e30*/  @!P0 SYNCS.PHASECHK.TRANS64 P0, [R4+URZ+0x8], R5 ;  /* 0x00000805040085a7 */ /* 0x000ea400080010ff */
[----:B--2---:R-:W-:Y:S05]  /*8e40*/  @!P0 BRA `(.L_x_61) ;  /* 0xfffffffc00ec8947 */ /* 0x004fea000383ffff */
[----:B------:R-:W-:Y:S05]  /*8e50*/  BRA `(.L_x_60) ;  /* 0xffffffa000807947 */ /* 0x000fea000383ffff */
.L_x_63:
[----:B------:R-:W-:Y:S01]  /*8e60*/  BSSY B0, `(.L_x_161) ;  /* 0x0000006000007945 */ /* 0x000fe20003800000 */
[----:B------:R-:W-:-:S07]  /*8e70*/  MOV R15, 0xffffffff ;  /* 0xffffffff000f7802 */ /* 0x000fce0000000f00 */
[----:B-1---5:R-:W-:Y:S05]  /*8e80*/  WARPSYNC.COLLECTIVE R15, `(.L_x_162) ;  /* 0x000000000f0c7348 */ /* 0x022fea0003c00000 */
[----:B------:R-:W-:Y:S02]  /*8e90*/  ELECT P6, UR79, PT ;  /* 0x00000000004f782f */ /* 0x000fe400038c0000 */
[----:B------:R-:W-:Y:S01]  /*8ea0*/  MOV R14, UR79 ;  /* 0x0000004f000e7c02 */ /* 0x000fe20008000f00 */
[----:B-1---5:R-:W-:Y:S10]  /*8eb0*/  ENDCOLLECTIVE ;  /* 0x000000000000791b */ /* 0x022ff40003800000 */
.L_x_162:
[----:B------:R-:W-:Y:S05]  /*8ec0*/  BSYNC B0 ;  /* 0x0000000000007941 */ /* 0x000fea0003800000 */
.L_x_161:
[----:B------:R-:W-:Y:S05]  /*8ed0*/  BRA `(.L_x_163) ;  /* 0xffffffa000b07947 */ /* 0x000fea000383ffff */
.L_x_65:
[----:B-1----:R-:W-:-:S04]  /*8ee0*/  MOV R2, UR6 ;  /* 0x0000000600027c02 */ /* 0x002fc80008000f00 */
[----:B------:R1:W2:Y:S03]  /*8ef0*/  SYNCS.PHASECHK.TRANS64.TRYWAIT P0, [R2+URZ+0x8], R3 ;  /* 0x00000803020075a7 */ /* 0x0002a600080011ff */
[----:B--2---:R-:W-:Y:S05]  /*8f00*/  @!P0 NANOSLEEP.SYNCS 0x989680 ;  /* 0x009896800000895d */ /* 0x004fea0003900000 */
[----:B------:R-:W2:Y:S02]  /*8f10*/  @!P0 SYNCS.PHASECHK.TRANS64 P0, [R2+URZ+0x8], R3 ;  /* 0x00000803020085a7 */ /* 0x000ea400080010ff */
[----:B--2---:R-:W-:Y:S05]  /*8f20*/  @!P0 BRA `(.L_x_65) ;  /* 0xfffffffc00ec8947 */ /* 0x004fea000383ffff */
[----:B------:R-:W-:Y:S05]  /*8f30*/  BRA `(.L_x_64) ;  /* 0xffffffa000b47947 */ /* 0x000fea000383ffff */
.L_x_66:
[----:B-1----:R1:W2:Y:S02]  /*8f40*/  SYNCS.PHASECHK.TRANS64.TRYWAIT P0, [R0+URZ+0x80], R5 ;  /* 0x00008005000075a7 */ /* 0x0022a400080011ff */
[----:B--2---:R-:W-:Y:S05]  /*8f50*/  @!P0 NANOSLEEP.SYNCS 0x989680 ;  /* 0x009896800000895d */ /* 0x004fea0003900000 */
[----:B------:R-:W2:Y:S02]  /*8f60*/  @!P0 SYNCS.PHASECHK.TRANS64 P0, [R0+URZ+0x80], R5 ;  /* 0x00008005000085a7 */ /* 0x000ea400080010ff */
[----:B--2---:R-:W-:Y:S05]  /*8f70*/  @!P0 BRA `(.L_x_66) ;  /* 0xfffffffc00f08947 */ /* 0x004fea000383ffff */
[----:B------:R-:W-:Y:S05]  /*8f80*/  BRA `(.L_x_164) ;  /* 0xffffffa400c07947 */ /* 0x000fea000383ffff */
.L_x_68:
[----:B------:R-:W-:-:S07]  /*8f90*/  MOV R0, UR8 ;  /* 0x0000000800007c02 */ /* 0x000fce0008000f00 */
.L_x_165:
[----:B-1----:R1:W2:Y:S02]  /*8fa0*/  SYNCS.PHASECHK.TRANS64.TRYWAIT P0, [R0+URZ+0xc0], R5 ;  /* 0x0000c005000075a7 */ /* 0x0022a400080011ff */
[----:B--2---:R-:W-:Y:S05]  /*8fb0*/  @!P0 NANOSLEEP.SYNCS 0x989680 ;  /* 0x009896800000895d */ /* 0x004fea0003900000 */
[----:B------:R-:W2:Y:S02]  /*8fc0*/  @!P0 SYNCS.PHASECHK.TRANS64 P0, [R0+URZ+0xc0], R5 ;  /* 0x0000c005000085a7 */ /* 0x000ea400080010ff */
[----:B--2---:R-:W-:Y:S05]  /*8fd0*/  @!P0 BRA `(.L_x_165) ;  /* 0xfffffffc00f08947 */ /* 0x004fea000383ffff */
[----:B------:R-:W-:Y:S05]  /*8fe0*/  BRA `(.L_x_166) ;  /* 0xffffffa8000c7947 */ /* 0x000fea000383ffff */
.L_x_71:
[----:B------:R-:W-:Y:S07]  /*8ff0*/  MOV R0, UR14 ;  /* 0x0000000e00007c02 */ /* 0x000fee0008000f00 */
.L_x_167:
[----:B-1----:R1:W2:Y:S02]  /*9000*/  SYNCS.PHASECHK.TRANS64.TRYWAIT P0, [R0+URZ], R5 ;  /* 0x00000005000075a7 */ /* 0x0022a400080011ff */
[----:B--2---:R-:W-:Y:S05]  /*9010*/  @!P0 NANOSLEEP.SYNCS 0x989680 ;  /* 0x009896800000895d */ /* 0x004fea0003900000 */
[----:B------:R-:W2:Y:S02]  /*9020*/  @!P0 SYNCS.PHASECHK.TRANS64 P0, [R0+URZ], R5 ;  /* 0x00000005000085a7 */ /* 0x000ea400080010ff */
[----:B--2---:R-:W-:Y:S05]  /*9030*/  @!P0 BRA `(.L_x_167) ;  /* 0xfffffffc00f08947 */ /* 0x004fea000383ffff */
[----:B------:R-:W-:Y:S05]  /*9040*/  BRA `(.L_x_70) ;  /* 0xffffffa800207947 */ /* 0x000fea000383ffff */
.L_x_75:
[----:B-1----:R-:W-:-:S07]  /*9050*/  MOV R0, UR8 ;  /* 0x0000000800007c02 */ /* 0x002fce0008000f00 */
.L_x_168:
[----:B-1----:R1:W2:Y:S02]  /*9060*/  SYNCS.PHASECHK.TRANS64.TRYWAIT P0, [R0+URZ], R3 ;  /* 0x00000003000075a7 */ /* 0x0022a400080011ff */
[----:B--2---:R-:W-:Y:S05]  /*9070*/  @!P0 NANOSLEEP.SYNCS 0x989680 ;  /* 0x009896800000895d */ /* 0x004fea0003900000 */
[----:B------:R-:W2:Y:S02]  /*9080*/  @!P0 SYNCS.PHASECHK.TRANS64 P0, [R0+URZ], R3 ;  /* 0x00000003000085a7 */ /* 0x000ea400080010ff */
[----:B--2---:R-:W-:Y:S05]  /*9090*/  @!P0 BRA `(.L_x_168) ;  /* 0xfffffffc00f08947 */ /* 0x004fea000383ffff */
[----:B------:R-:W-:Y:S05]  /*90a0*/  BRA `(.L_x_169) ;  /* 0xffffffac00647947 */ /* 0x000fea000383ffff */
.L_x_76:
[----:B------:R-:W-:-:S07]  /*90b0*/  MOV R0, UR8 ;  /* 0x0000000800007c02 */ /* 0x000fce0008000f00 */
.L_x_170:
[----:B-1----:R1:W2:Y:S02]  /*90c0*/  SYNCS.PHASECHK.TRANS64.TRYWAIT P0, [R0+URZ], R3 ;  /* 0x00000003000075a7 */ /* 0x0022a400080011ff */
[----:B--2---:R-:W-:Y:S05]  /*90d0*/  @!P0 NANOSLEEP.SYNCS 0x989680 ;  /* 0x009896800000895d */ /* 0x004fea0003900000 */
[----:B------:R-:W2:Y:S02]  /*90e0*/  @!P0 SYNCS.PHASECHK.TRANS64 P0, [R0+URZ], R3 ;  /* 0x00000003000085a7 */ /* 0x000ea400080010ff */
[----:B--2---:R-:W-:Y:S05]  /*90f0*/  @!P0 BRA `(.L_x_170) ;  /* 0xfffffffc00f08947 */ /* 0x004fea000383ffff */
[----:B------:R-:W-:Y:S05]  /*9100*/  BRA `(.L_x_171) ;  /* 0xffffffac00707947 */ /* 0x000fea000383ffff */
.L_x_77:
[----:B------:R-:W-:-:S07]  /*9110*/  MOV R0, UR8 ;  /* 0x0000000800007c02 */ /* 0x000fce0008000f00 */
.L_x_172:
[----:B-1----:R1:W2:Y:S02]  /*9120*/  SYNCS.PHASECHK.TRANS64.TRYWAIT P0, [R0+URZ], R3 ;  /* 0x00000003000075a7 */ /* 0x0022a400080011ff */
[----:B--2---:R-:W-:Y:S05]  /*9130*/  @!P0 NANOSLEEP.SYNCS 0x989680 ;  /* 0x009896800000895d */ /* 0x004fea0003900000 */
[----:B------:R-:W2:Y:S02]  /*9140*/  @!P0 SYNCS.PHASECHK.TRANS64 P0, [R0+URZ], R3 ;  /* 0x00000003000085a7 */ /* 0x000ea400080010ff */
[----:B--2---:R-:W-:Y:S05]  /*9150*/  @!P0 BRA `(.L_x_172) ;  /* 0xfffffffc00f08947 */ /* 0x004fea000383ffff */
[----:B------:R-:W-:Y:S05]  /*9160*/  BRA `(.L_x_173) ;  /* 0xffffffac007c7947 */ /* 0x000fea000383ffff */
.L_x_80:
[----:B------:R-:W-:-:S07]  /*9170*/  MOV R0, UR7 ;  /* 0x0000000700007c02 */ /* 0x000fce0008000f00 */
.L_x_174:
[----:B-1----:R1:W2:Y:S02]  /*9180*/  SYNCS.PHASECHK.TRANS64.TRYWAIT P1, [R0+URZ+0x100], R3 ;  /* 0x00010003000075a7 */ /* 0x0022a400080211ff */
[----:B--2---:R-:W-:Y:S05]  /*9190*/  @!P1 NANOSLEEP.SYNCS 0x989680 ;  /* 0x009896800000995d */ /* 0x004fea0003900000 */
[----:B------:R-:W2:Y:S02]  /*91a0*/  @!P1 SYNCS.PHASECHK.TRANS64 P1, [R0+URZ+0x100], R3 ;  /* 0x00010003000095a7 */ /* 0x000ea400080210ff */
[----:B--2---:R-:W-:Y:S05]  /*91b0*/  @!P1 BRA `(.L_x_174) ;  /* 0xfffffffc00f09947 */ /* 0x004fea000383ffff */
[----:B------:R-:W-:Y:S05]  /*91c0*/  BRA `(.L_x_175) ;  /* 0xffffffac00c87947 */ /* 0x000fea000383ffff */
.L_x_85:
[----:B--2---:R2:W4:Y:S02]  /*91d0*/  SYNCS.PHASECHK.TRANS64.TRYWAIT P0, [R0+URZ+0x80], R3 ;  /* 0x00008003000075a7 */ /* 0x00452400080011ff */
[----:B----4-:R-:W-:Y:S05]  /*91e0*/  @!P0 NANOSLEEP.SYNCS 0x989680 ;  /* 0x009896800000895d */ /* 0x010fea0003900000 */
[----:B------:R-:W4:Y:S02]  /*91f0*/  @!P0 SYNCS.PHASECHK.TRANS64 P0, [R0+URZ+0x80], R3 ;  /* 0x00008003000085a7 */ /* 0x000f2400080010ff */
[----:B----4-:R-:W-:Y:S05]  /*9200*/  @!P0 BRA `(.L_x_85) ;  /* 0xfffffffc00f08947 */ /* 0x010fea000383ffff */
[----:B------:R-:W-:Y:S05]  /*9210*/  BRA `(.L_x_176) ;  /* 0xffffffb000dc7947 */ /* 0x000fea000383ffff */
.L_x_88:
[----:B------:R-:W-:Y:S07]  /*9220*/  MOV R0, UR7 ;  /* 0x0000000700007c02 */ /* 0x000fee0008000f00 */
.L_x_177:
[----:B--2---:R2:W4:Y:S02]  /*9230*/  SYNCS.PHASECHK.TRANS64.TRYWAIT P0, [R0+URZ+0x78], R3 ;  /* 0x00007803000075a7 */ /* 0x00452400080011ff */
[----:B----4-:R-:W-:Y:S05]  /*9240*/  @!P0 NANOSLEEP.SYNCS 0x989680 ;  /* 0x009896800000895d */ /* 0x010fea0003900000 */
[----:B------:R-:W4:Y:S02]  /*9250*/  @!P0 SYNCS.PHASECHK.TRANS64 P0, [R0+URZ+0x78], R3 ;  /* 0x00007803000085a7 */ /* 0x000f2400080010ff */
[----:B----4-:R-:W-:Y:S05]  /*9260*/  @!P0 BRA `(.L_x_177) ;  /* 0xfffffffc00f08947 */ /* 0x010fea000383ffff */
[----:B------:R-:W-:Y:S05]  /*9270*/  BRA `(.L_x_87) ;  /* 0xffffffb400bc7947 */ /* 0x000fea000383ffff */
.L_x_91:
[----:B------:R-:W-:Y:S07]  /*9280*/  MOV R3, UR7 ;  /* 0x0000000700037c02 */ /* 0x000fee0008000f00 */
.L_x_178:
[----:B-1----:R1:W2:Y:S02]  /*9290*/  SYNCS.PHASECHK.TRANS64.TRYWAIT P0, [R3+URZ+0x50], R12 ;  /* 0x0000500c030075a7 */ /* 0x0022a400080011ff */
[----:B--2---:R-:W-:Y:S05]  /*92a0*/  @!P0 NANOSLEEP.SYNCS 0x989680 ;  /* 0x009896800000895d */ /* 0x004fea0003900000 */
[----:B------:R-:W2:Y:S02]  /*92b0*/  @!P0 SYNCS.PHASECHK.TRANS64 P0, [R3+URZ+0x50], R12 ;  /* 0x0000500c030085a7 */ /* 0x000ea400080010ff */
[----:B--2---:R-:W-:Y:S05]  /*92c0*/  @!P0 BRA `(.L_x_178) ;  /* 0xfffffffc00f08947 */ /* 0x004fea000383ffff */
[----:B------:R-:W-:Y:S05]  /*92d0*/  BRA `(.L_x_179) ;  /* 0xffffffb800347947 */ /* 0x000fea000383ffff */
.L_x_92:
[----:B-1----:R-:W-:Y:S07]  /*92e0*/  MOV R3, UR7 ;  /* 0x0000000700037c02 */ /* 0x002fee0008000f00 */
.L_x_180:
[----:B-1----:R1:W2:Y:S02]  /*92f0*/  SYNCS.PHASECHK.TRANS64.TRYWAIT P0, [R3+URZ+0x58], R12 ;  /* 0x0000580c030075a7 */ /* 0x0022a400080011ff */
[----:B--2---:R-:W-:Y:S05]  /*9300*/  @!P0 NANOSLEEP.SYNCS 0x989680 ;  /* 0x009896800000895d */ /* 0x004fea0003900000 */
[----:B------:R-:W2:Y:S02]  /*9310*/  @!P0 SYNCS.PHASECHK.TRANS64 P0, [R3+URZ+0x58], R12 ;  /* 0x0000580c030085a7 */ /* 0x000ea400080010ff */
[----:B--2---:R-:W-:Y:S05]  /*9320*/  @!P0 BRA `(.L_x_180) ;  /* 0xfffffffc00f08947 */ /* 0x004fea000383ffff */
[----:B------:R-:W-:Y:S05]  /*9330*/  BRA `(.L_x_181) ;  /* 0xffffffb800907947 */ /* 0x000fea000383ffff */
.L_x_93:
[----:B-1----:R-:W-:Y:S07]  /*9340*/  MOV R3, UR7 ;  /* 0x0000000700037c02 */ /* 0x002fee0008000f00 */
.L_x_182:
[----:B-1----:R1:W2:Y:S02]  /*9350*/  SYNCS.PHASECHK.TRANS64.TRYWAIT P0, [R3+URZ+0x60], R12 ;  /* 0x0000600c030075a7 */ /* 0x0022a400080011ff */
[----:B--2---:R-:W-:Y:S05]  /*9360*/  @!P0 NANOSLEEP.SYNCS 0x989680 ;  /* 0x009896800000895d */ /* 0x004fea0003900000 */
[----:B------:R-:W2:Y:S02]  /*9370*/  @!P0 SYNCS.PHASECHK.TRANS64 P0, [R3+URZ+0x60], R12 ;  /* 0x0000600c030085a7 */ /* 0x000ea400080010ff */
[----:B--2---:R-:W-:Y:S05]  /*9380*/  @!P0 BRA `(.L_x_182) ;  /* 0xfffffffc00f08947 */ /* 0x004fea000383ffff */
[----:B------:R-:W-:Y:S05]  /*9390*/  BRA `(.L_x_183) ;  /* 0xffffffb800ec7947 */ /* 0x000fea000383ffff */
.L_x_94:
[----:B------:R-:W-:Y:S07]  /*93a0*/  MOV R3, UR7 ;  /* 0x0000000700037c02 */ /* 0x000fee0008000f00 */
.L_x_184:
[----:B-1----:R1:W2:Y:S02]  /*93b0*/  SYNCS.PHASECHK.TRANS64.TRYWAIT P0, [R3+URZ+0x68], R12 ;  /* 0x0000680c030075a7 */ /* 0x0022a400080011ff */
[----:B--2---:R-:W-:Y:S05]  /*93c0*/  @!P0 NANOSLEEP.SYNCS 0x989680 ;  /* 0x009896800000895d */ /* 0x004fea0003900000 */
[----:B------:R-:W2:Y:S02]  /*93d0*/  @!P0 SYNCS.PHASECHK.TRANS64 P0, [R3+URZ+0x68], R12 ;  /* 0x0000680c030085a7 */ /* 0x000ea400080010ff */
[----:B--2---:R-:W-:Y:S05]  /*93e0*/  @!P0 BRA `(.L_x_184) ;  /* 0xfffffffc00f08947 */ /* 0x004fea000383ffff */
[----:B------:R-:W-:Y:S05]  /*93f0*/  BRA `(.L_x_185) ;  /* 0xffffffbc008c7947 */ /* 0x000fea000383ffff */
.L_x_96:
[----:B------:R-:W-:-:S07]  /*9400*/  MOV R0, UR7 ;  /* 0x0000000700007c02 */ /* 0x000fce0008000f00 */
.L_x_186:
[----:B-1----:R1:W4:Y:S02]  /*9410*/  SYNCS.PHASECHK.TRANS64.TRYWAIT P0, [R0+URZ+0x50], R3 ;  /* 0x00005003000075a7 */ /* 0x00232400080011ff */
[----:B----4-:R-:W-:Y:S05]  /*9420*/  @!P0 NANOSLEEP.SYNCS 0x989680 ;  /* 0x009896800000895d */ /* 0x010fea0003900000 */
[----:B------:R-:W4:Y:S02]  /*9430*/  @!P0 SYNCS.PHASECHK.TRANS64 P0, [R0+URZ+0x50], R3 ;  /* 0x00005003000085a7 */ /* 0x000f2400080010ff */
[----:B----4-:R-:W-:Y:S05]  /*9440*/  @!P0 BRA `(.L_x_186) ;  /* 0xfffffffc00f08947 */ /* 0x010fea000383ffff */
[----:B------:R-:W-:Y:S05]  /*9450*/  BRA `(.L_x_187) ;  /* 0xffffffc000147947 */ /* 0x000fea000383ffff */
.L_x_97:
[----:B-1----:R-:W-:-:S07]  /*9460*/  MOV R0, UR7 ;  /* 0x0000000700007c02 */ /* 0x002fce0008000f00 */
.L_x_188:
[----:B-1----:R1:W4:Y:S02]  /*9470*/  SYNCS.PHASECHK.TRANS64.TRYWAIT P0, [R0+URZ+0x58], R3 ;  /* 0x00005803000075a7 */ /* 0x00232400080011ff */
[----:B----4-:R-:W-:Y:S05]  /*9480*/  @!P0 NANOSLEEP.SYNCS 0x989680 ;  /* 0x009896800000895d */ /* 0x010fea0003900000 */
[----:B------:R-:W4:Y:S02]  /*9490*/  @!P0 SYNCS.PHASECHK.TRANS64 P0, [R0+URZ+0x58], R3 ;  /* 0x00005803000085a7 */ /* 0x000f2400080010ff */
[----:B----4-:R-:W-:Y:S05]  /*94a0*/  @!P0 BRA `(.L_x_188) ;  /* 0xfffffffc00f08947 */ /* 0x010fea000383ffff */
[----:B------:R-:W-:Y:S05]  /*94b0*/  BRA `(.L_x_189) ;  /* 0xffffffc000047947 */ /* 0x000fea000383ffff */
.L_x_98:
[----:B-1----:R-:W-:-:S07]  /*94c0*/  MOV R0, UR7 ;  /* 0x0000000700007c02 */ /* 0x002fce0008000f00 */
.L_x_190:
[----:B-1----:R1:W4:Y:S02]  /*94d0*/  SYNCS.PHASECHK.TRANS64.TRYWAIT P0, [R0+URZ+0x60], R3 ;  /* 0x00006003000075a7 */ /* 0x00232400080011ff */
[----:B----4-:R-:W-:Y:S05]  /*94e0*/  @!P0 NANOSLEEP.SYNCS 0x989680 ;  /* 0x009896800000895d */ /* 0x010fea0003900000 */
[----:B------:R-:W4:Y:S02]  /*94f0*/  @!P0 SYNCS.PHASECHK.TRANS64 P0, [R0+URZ+0x60], R3 ;  /* 0x00006003000085a7 */ /* 0x000f2400080010ff */
[----:B----4-:R-:W-:Y:S05]  /*9500*/  @!P0 BRA `(.L_x_190) ;  /* 0xfffffffc00f08947 */ /* 0x010fea000383ffff */
[----:B------:R-:W-:Y:S05]  /*9510*/  BRA `(.L_x_191) ;  /* 0xffffffbc00f47947 */ /* 0x000fea000383ffff */
.L_x_100:
[----:B--2---:R2:W3:Y:S02]  /*9520*/  SYNCS.PHASECHK.TRANS64.TRYWAIT P0, [R0+URZ+0x80], R3 ;  /* 0x00008003000075a7 */ /* 0x0044e400080011ff */
[----:B---3--:R-:W-:Y:S05]  /*9530*/  @!P0 NANOSLEEP.SYNCS 0x989680 ;  /* 0x009896800000895d */ /* 0x008fea0003900000 */
[----:B------:R-:W3:Y:S02]  /*9540*/  @!P0 SYNCS.PHASECHK.TRANS64 P0, [R0+URZ+0x80], R3 ;  /* 0x00008003000085a7 */ /* 0x000ee400080010ff */
[----:B---3--:R-:W-:Y:S05]  /*9550*/  @!P0 BRA `(.L_x_100) ;  /* 0xfffffffc00f08947 */ /* 0x008fea000383ffff */
[----:B------:R-:W-:Y:S05]  /*9560*/  BRA `(.L_x_192) ;  /* 0xffffffc000c47947 */ /* 0x000fea000383ffff */
.L_x_111:
[----:B-1----:R-:W-:Y:S04]  /*9570*/  MOV R0, UR48 ;  /* 0x0000003000007c02 */ /* 0x002fe80008000f00 */
[----:B------:R1:W3:Y:S03]  /*9580*/  SYNCS.PHASECHK.TRANS64.TRYWAIT P1, [R0+URZ+0x30], R5 ;  /* 0x00003005000075a7 */ /* 0x0002e600080211ff */
[----:B---3--:R-:W-:Y:S05]  /*9590*/  @!P1 NANOSLEEP.SYNCS 0x989680 ;  /* 0x009896800000995d */ /* 0x008fea0003900000 */
[----:B------:R-:W3:Y:S02]  /*95a0*/  @!P1 SYNCS.PHASECHK.TRANS64 P1, [R0+URZ+0x30], R5 ;  /* 0x00003005000095a7 */ /* 0x000ee400080210ff */
[----:B---3--:R-:W-:Y:S05]  /*95b0*/  @!P1 BRA `(.L_x_111) ;  /* 0xfffffffc00ec9947 */ /* 0x008fea000383ffff */
[----:B------:R-:W-:Y:S05]  /*95c0*/  BRA `(.L_x_110) ;  /* 0xffffffcc00cc7947 */ /* 0x000fea000383ffff */
.L_x_113:
[----:B-1----:R1:W4:Y:S02]  /*95d0*/  SYNCS.PHASECHK.TRANS64.TRYWAIT P0, [R74+URZ+0xa0], R3 ;  /* 0x0000a0034a0075a7 */ /* 0x00232400080011ff */
[----:B----4-:R-:W-:Y:S05]  /*95e0*/  @!P0 NANOSLEEP.SYNCS 0x989680 ;  /* 0x009896800000895d */ /* 0x010fea0003900000 */
[----:B------:R-:W4:Y:S02]  /*95f0*/  @!P0 SYNCS.PHASECHK.TRANS64 P0, [R74+URZ+0xa0], R3 ;  /* 0x0000a0034a0085a7 */ /* 0x000f2400080010ff */
[----:B----4-:R-:W-:Y:S05]  /*9600*/  @!P0 BRA `(.L_x_113) ;  /* 0xfffffffc00f08947 */ /* 0x010fea000383ffff */
[----:B------:R-:W-:Y:S05]  /*9610*/  BRA `(.L_x_112) ;  /* 0xffffffcc00ec7947 */ /* 0x000fea000383ffff */
.L_x_122:
[----:B--2---:R2:W3:Y:S02]  /*9620*/  SYNCS.PHASECHK.TRANS64.TRYWAIT P0, [R3+URZ+0x30], R0 ;  /* 0x00003000030075a7 */ /* 0x0044e400080011ff */
[----:B---3--:R-:W-:Y:S05]  /*9630*/  @!P0 NANOSLEEP.SYNCS 0x989680 ;  /* 0x009896800000895d */ /* 0x008fea0003900000 */
[----:B------:R-:W3:Y:S02]  /*9640*/  @!P0 SYNCS.PHASECHK.TRANS64 P0, [R3+URZ+0x30], R0 ;  /* 0x00003000030085a7 */ /* 0x000ee400080010ff */
[----:B---3--:R-:W-:Y:S05]  /*9650*/  @!P0 BRA `(.L_x_122) ;  /* 0xfffffffc00f08947 */ /* 0x008fea000383ffff */
[----:B------:R-:W-:Y:S05]  /*9660*/  BRA `(.L_x_121) ;  /* 0xffffffd400f87947 */ /* 0x000fea000383ffff */
.L_x_130:
[----:B--2---:R2:W3:Y:S02]  /*9670*/  SYNCS.PHASECHK.TRANS64.TRYWAIT P0, [R83+URZ+0x30], R4 ;  /* 0x00003004530075a7 */ /* 0x0044e400080011ff */
[----:B---3--:R-:W-:Y:S05]  /*9680*/  @!P0 NANOSLEEP.SYNCS 0x989680 ;  /* 0x009896800000895d */ /* 0x008fea0003900000 */
[----:B------:R-:W3:Y:S02]  /*9690*/  @!P0 SYNCS.PHASECHK.TRANS64 P0, [R83+URZ+0x30], R4 ;  /* 0x00003004530085a7 */ /* 0x000ee400080010ff */
[----:B---3--:R-:W-:Y:S05]  /*96a0*/  @!P0 BRA `(.L_x_130) ;  /* 0xfffffffc00f08947 */ /* 0x008fea000383ffff */
[----:B------:R-:W-:Y:S05]  /*96b0*/  BRA `(.L_x_129) ;  /* 0xffffffe000147947 */ /* 0x000fea000383ffff */
.L_x_138:
[----:B--2---:R2:W3:Y:S02]  /*96c0*/  SYNCS.PHASECHK.TRANS64.TRYWAIT P0, [R88+URZ+0x30], R3 ;  /* 0x00003003580075a7 */ /* 0x0044e400080011ff */
[----:B---3--:R-:W-:Y:S05]  /*96d0*/  @!P0 NANOSLEEP.SYNCS 0x989680 ;  /* 0x009896800000895d */ /* 0x008fea0003900000 */
[----:B------:R-:W3:Y:S02]  /*96e0*/  @!P0 SYNCS.PHASECHK.TRANS64 P0, [R88+URZ+0x30], R3 ;  /* 0x00003003580085a7 */ /* 0x000ee400080010ff */
[----:B---3--:R-:W-:Y:S05]  /*96f0*/  @!P0 BRA `(.L_x_138) ;  /* 0xfffffffc00f08947 */ /* 0x008fea000383ffff */
[----:B------:R-:W-:Y:S05]  /*9700*/  BRA `(.L_x_137) ;  /* 0xffffffe800307947 */ /* 0x000fea000383ffff */
        .weak           $__internal_0_$__cuda_sm10x_tcgen05_guardrail_trap_col_being_dealloced_not_returned_by_alloc
        .type           $__internal_0_$__cuda_sm10x_tcgen05_guardrail_trap_col_being_dealloced_not_returned_by_alloc,@function
        .size           $__internal_0_$__cuda_sm10x_tcgen05_guardrail_trap_col_being_dealloced_not_returned_by_alloc,($__internal_1_$__cuda_sm10x_tcgen05_guardrail_trap_phase_invalid_during_alloc - $__internal_0_$__cuda_sm10x_tcgen05_guardrail_trap_col_being_dealloced_not_returned_by_alloc)
$__internal_0_$__cuda_sm10x_tcgen05_guardrail_trap_col_being_dealloced_not_returned_by_alloc:
[----:B------:R-:W-:Y:S05]  /*9710*/  BPT.TRAP 0x1 ;  /* 0x000000040000795c */ /* 0x000fea0000300000 */
[----:B------:R-:W-:-:S04]  /*9720*/  HFMA2 R3, -RZ, RZ, 0, 0 ;  /* 0x00000000ff037431 */ /* 0x000fc800000001ff */
[----:B------:R-:W-:Y:S05]  /*9730*/  RET.REL.NODEC R2 `(_ZN7cutlass13device_kernelINS_4gemm6kernel13GemmUniversalIN4cute5tupleIJiiiiEEENS1_10collective13CollectiveMmaINS1_35MainloopSm100TmaUmmaWarpSpecializedILi3ELi2ELi4ENS5_IJNS4_1CILi2EEENSA_ILi1EEESC_EEEEENS5_IJNSA_ILi128EEESF_SF_EEENS_10bfloat16_tENS5_IJlSC_lEEESH_SI_NS4_8TiledMMAINS4_8MMA_AtomIJNS4_26SM100_MMA_F16BF16_2x1SM_SSISH_SH_fLi128ELi128ELNS4_4UMMA5MajorE0ELSN_0ELNSM_7ScaleInE0ELSO_0EEEEEENS4_6LayoutINS5_IJSC_SC_SC_EEENS5_IJNSA_ILi0EEEST_ST_EEEEENS5_IJNS4_10UnderscoreESW_SW_EEEEENS4_18SM100_TMA_2SM_LOADENS4_14ComposedLayoutINS4_7SwizzleILi3ELi4ELi3EEENS4_18smem_ptr_flag_bitsILi16EEENSR_INS5_IJNSA_ILi8EEENSA_ILi64EEEEEENS5_IJS16_SC_EEEEEEEvNS4_8identityESZ_S1A_vS1B_EENS_8epilogue10collective18CollectiveEpilogueINS1D_23Sm100TmaWarpSpecializedILi4ELi2ELi16ELb1ELb0EEEJNS5_IJS16_SF_SF_EEENS5_IJNSR_IS16_SC_EENSR_INS5_IJNSA_ILi16EEESB_EEENS5_IJSC_S16_EEEEEEEESH_SI_SH_SI_NS1D_6fusion15FusionCallbacksIS1H_NS1P_17LinearCombinationISH_fSH_fLNS_15FloatRoundStyleE2EEES1I_S1O_JEEENS4_5SM1004TMEM4LOAD26SM100_TMEM_LOAD_32dp32b16xENS4_13SM90_TMA_LOADENS10_INS11_ILi1ELi4ELi3EEES14_NSR_INS5_IJS15_S1K_EEENS5_IJS1K_SC_EEEEEEENS4_39AutoVectorizingCopyWithAssumedAlignmentILi128EEENS4_14SM90_TMA_STOREES24_S26_S26_EEEvvEEEEvNT_6ParamsE) ;  /* 0xffffff6802307950 */ /* 0x000fea0003c3ffff */
        .weak           $__internal_1_$__cuda_sm10x_tcgen05_guardrail_trap_phase_invalid_during_alloc
        .type           $__internal_1_$__cuda_sm10x_tcgen05_guardrail_trap_phase_invalid_during_alloc,@function
        .size           $__internal_1_$__cuda_sm10x_tcgen05_guardrail_trap_phase_invalid_during_alloc,($__internal_2_$__cuda_sm10x_tcgen05_guardrail_trap_unallocated_columns_being_dealloced - $__internal_1_$__cuda_sm10x_tcgen05_guardrail_trap_phase_invalid_during_alloc)
$__internal_1_$__cuda_sm10x_tcgen05_guardrail_trap_phase_invalid_during_alloc:
[----:B------:R-:W-:Y:S05]  /*9740*/  BPT.TRAP 0x1 ;  /* 0x000000040000795c */ /* 0x000fea0000300000 */
[----:B------:R-:W-:-:S04]  /*9750*/  MOV R3, 0x0 ;  /* 0x0000000000037802 */ /* 0x000fc80000000f00 */
[----:B------:R-:W-:Y:S05]  /*9760*/  RET.REL.NODEC R2 `(_ZN7cutlass13device_kernelINS_4gemm6kernel13GemmUniversalIN4cute5tupleIJiiiiEEENS1_10collective13CollectiveMmaINS1_35MainloopSm100TmaUmmaWarpSpecializedILi3ELi2ELi4ENS5_IJNS4_1CILi2EEENSA_ILi1EEESC_EEEEENS5_IJNSA_ILi128EEESF_SF_EEENS_10bfloat16_tENS5_IJlSC_lEEESH_SI_NS4_8TiledMMAINS4_8MMA_AtomIJNS4_26SM100_MMA_F16BF16_2x1SM_SSISH_SH_fLi128ELi128ELNS4_4UMMA5MajorE0ELSN_0ELNSM_7ScaleInE0ELSO_0EEEEEENS4_6LayoutINS5_IJSC_SC_SC_EEENS5_IJNSA_ILi0EEEST_ST_EEEEENS5_IJNS4_10UnderscoreESW_SW_EEEEENS4_18SM100_TMA_2SM_LOADENS4_14ComposedLayoutINS4_7SwizzleILi3ELi4ELi3EEENS4_18smem_ptr_flag_bitsILi16EEENSR_INS5_IJNSA_ILi8EEENSA_ILi64EEEEEENS5_IJS16_SC_EEEEEEEvNS4_8identityESZ_S1A_vS1B_EENS_8epilogue10collective18CollectiveEpilogueINS1D_23Sm100TmaWarpSpecializedILi4ELi2ELi16ELb1ELb0EEEJNS5_IJS16_SF_SF_EEENS5_IJNSR_IS16_SC_EENSR_INS5_IJNSA_ILi16EEESB_EEENS5_IJSC_S16_EEEEEEEESH_SI_SH_SI_NS1D_6fusion15FusionCallbacksIS1H_NS1P_17LinearCombinationISH_fSH_fLNS_15FloatRoundStyleE2EEES1I_S1O_JEEENS4_5SM1004TMEM4LOAD26SM100_TMEM_LOAD_32dp32b16xENS4_13SM90_TMA_LOADENS10_INS11_ILi1ELi4ELi3EEES14_NSR_INS5_IJS15_S1K_EEENS5_IJS1K_SC_EEEEEEENS4_39AutoVectorizingCopyWithAssumedAlignmentILi128EEENS4_14SM90_TMA_STOREES24_S26_S26_EEEvvEEEEvNT_6ParamsE) ;  /* 0xffffff6802247950 */ /* 0x000fea0003c3ffff */
        .weak           $__internal_2_$__cuda_sm10x_tcgen05_guardrail_trap_unallocated_columns_being_dealloced
        .type           $__internal_2_$__cuda_sm10x_tcgen05_guardrail_trap_unallocated_columns_being_dealloced,@function
        .size           $__internal_2_$__cuda_sm10x_tcgen05_guardrail_trap_unallocated_columns_being_dealloced,(.L_x_194 - $__internal_2_$__cuda_sm10x_tcgen05_guardrail_trap_unallocated_columns_being_dealloced)
$__internal_2_$__cuda_sm10x_tcgen05_guardrail_trap_unallocated_columns_being_dealloced:
[----:B------:R-:W-:Y:S05]  /*9770*/  BPT.TRAP 0x1 ;  /* 0x000000040000795c */ /* 0x000fea0000300000 */
[----:B------:R-:W-:-:S04]  /*9780*/  HFMA2 R3, -RZ, RZ, 0, 0 ;  /* 0x00000000ff037431 */ /* 0x000fc800000001ff */
[----:B------:R-:W-:Y:S05]  /*9790*/  RET.REL.NODEC R2 `(_ZN7cutlass13device_kernelINS_4gemm6kernel13GemmUniversalIN4cute5tupleIJiiiiEEENS1_10collective13CollectiveMmaINS1_35MainloopSm100TmaUmmaWarpSpecializedILi3ELi2ELi4ENS5_IJNS4_1CILi2EEENSA_ILi1EEESC_EEEEENS5_IJNSA_ILi128EEESF_SF_EEENS_10bfloat16_tENS5_IJlSC_lEEESH_SI_NS4_8TiledMMAINS4_8MMA_AtomIJNS4_26SM100_MMA_F16BF16_2x1SM_SSISH_SH_fLi128ELi128ELNS4_4UMMA5MajorE0ELSN_0ELNSM_7ScaleInE0ELSO_0EEEEEENS4_6LayoutINS5_IJSC_SC_SC_EEENS5_IJNSA_ILi0EEEST_ST_EEEEENS5_IJNS4_10UnderscoreESW_SW_EEEEENS4_18SM100_TMA_2SM_LOADENS4_14ComposedLayoutINS4_7SwizzleILi3ELi4ELi3EEENS4_18smem_ptr_flag_bitsILi16EEENSR_INS5_IJNSA_ILi8EEENSA_ILi64EEEEEENS5_IJS16_SC_EEEEEEEvNS4_8identityESZ_S1A_vS1B_EENS_8epilogue10collective18CollectiveEpilogueINS1D_23Sm100TmaWarpSpecializedILi4ELi2ELi16ELb1ELb0EEEJNS5_IJS16_SF_SF_EEENS5_IJNSR_IS16_SC_EENSR_INS5_IJNSA_ILi16EEESB_EEENS5_IJSC_S16_EEEEEEEESH_SI_SH_SI_NS1D_6fusion15FusionCallbacksIS1H_NS1P_17LinearCombinationISH_fSH_fLNS_15FloatRoundStyleE2EEES1I_S1O_JEEENS4_5SM1004TMEM4LOAD26SM100_TMEM_LOAD_32dp32b16xENS4_13SM90_TMA_LOADENS10_INS11_ILi1ELi4ELi3EEES14_NSR_INS5_IJS15_S1K_EEENS5_IJS1K_SC_EEEEEEENS4_39AutoVectorizingCopyWithAssumedAlignmentILi128EEENS4_14SM90_TMA_STOREES24_S26_S26_EEEvvEEEEvNT_6ParamsE) ;  /* 0xffffff6802187950 */ /* 0x000fea0003c3ffff */
.L_x_193:
[----:B------:R-:W-:-:S00]  /*97a0*/  BRA `(.L_x_193) ;  /* 0xfffffffc00fc7947 */ /* 0x000fc0000383ffff */
[----:B------:R-:W-:-:S00]  /*97b0*/  NOP ;  /* 0x0000000000007918 */ /* 0x000fc00000000000 */
        /* <DEDUP_REMOVED lines=12> */
.L_x_194:


//--------------------- .nv.global.init           --------------------------
	.section	.nv.global.init,"aw",@progbits
.nv.global.init:
	.type		$str$27,@object
	.size		$str$27,($str$28 - $str$27)
$str$27:
        /*0000*/ 	.byte	0x28, 0x61, 0x64, 0x64, 0x72, 0x65, 0x73, 0x73, 0x20, 0x26, 0x20, 0x6d, 0x61, 0x73, 0x6b, 0x29
        /*0010*/ 	.byte	0x20, 0x3d, 0x3d, 0x20, 0x30, 0x00
	.type		$str$28,@object
	.size		$str$28,($str$26 - $str$28)
$str$28:
        /*0016*/ 	.byte	0x2f, 0x74, 0x6d, 0x70, 0x2f, 0x63, 0x75, 0x74, 0x6c, 0x61, 0x73, 0x73, 0x5f, 0x73, 0x77, 0x65
        /*0026*/ 	.byte	0x65, 0x70, 0x5f, 0x73, 0x72, 0x63, 0x2f, 0x69, 0x6e, 0x63, 0x6c, 0x75, 0x64, 0x65, 0x2f, 0x63
        /*0036*/ 	.byte	0x75, 0x74, 0x65, 0x2f, 0x70, 0x6f, 0x69, 0x6e, 0x74, 0x65, 0x72, 0x5f, 0x66, 0x6c, 0x61, 0x67
        /*0046*/ 	.byte	0x67, 0x65, 0x64, 0x2e, 0x68, 0x70, 0x70, 0x00
	.type		$str$26,@object
	.size		$str$26,($str$25 - $str$26)
$str$26:
        /*004e*/ 	.byte	0x2f, 0x74, 0x6d, 0x70, 0x2f, 0x63, 0x75, 0x74, 0x6c, 0x61, 0x73, 0x73, 0x5f, 0x73, 0x77, 0x65
        /*005e*/ 	.byte	0x65, 0x70, 0x5f, 0x73, 0x72, 0x63, 0x2f, 0x69, 0x6e, 0x63, 0x6c, 0x75, 0x64, 0x65, 0x2f, 0x63
        /*006e*/ 	.byte	0x75, 0x74, 0x65, 0x2f, 0x61, 0x74, 0x6f, 0x6d, 0x2f, 0x63, 0x6f, 0x70, 0x79, 0x5f, 0x74, 0x72
        /*007e*/ 	.byte	0x61, 0x69, 0x74, 0x73, 0x5f, 0x73, 0x6d, 0x31, 0x30, 0x30, 0x2e, 0x68, 0x70, 0x70, 0x00
	.type		$str$25,@object
	.size		$str$25,(__unnamed_1 - $str$25)
$str$25:
        /*008d*/ 	.byte	0x28, 0x28, 0x75, 0x69, 0x6e, 0x74, 0x33, 0x32, 0x5f, 0x74, 0x28, 0x74, 0x68, 0x72, 0x65, 0x61
        /*009d*/ 	.byte	0x64, 0x49, 0x64, 0x78, 0x2e, 0x78, 0x29, 0x20, 0x2f, 0x20, 0x33, 0x32, 0x29, 0x20, 0x25, 0x20
        /*00ad*/ 	.byte	0x34, 0x29, 0x20, 0x3d, 0x3d, 0x20, 0x28, 0x28, 0x28, 0x74, 0x6d, 0x65, 0x6d, 0x5f, 0x61, 0x64
        /*00bd*/ 	.byte	0x64, 0x72, 0x20, 0x3e, 0x3e, 0x20, 0x31, 0x36, 0x29, 0x20, 0x2f, 0x20, 0x33, 0x32, 0x29, 0x20
        /*00cd*/ 	.byte	0x25, 0x20, 0x34, 0x29, 0x00
	.type		__unnamed_1,@object
	.size		__unnamed_1,(__unnamed_2 - __unnamed_1)
__unnamed_1:
        /*00d2*/ 	.byte	0x61, 0x75, 0x74, 0x6f, 0x20, 0x63, 0x75, 0x74, 0x65, 0x3a, 0x3a, 0x61, 0x73, 0x5f, 0x70, 0x6f
        /* <DEDUP_REMOVED lines=24> */
        /*0262*/ 	.byte	0x43, 0x3c, 0x32, 0x30, 0x34, 0x38, 0x3e, 0x3e, 0x3e, 0x3e, 0x5d, 0x00
	.type		__unnamed_2,@object
	.size		__unnamed_2,(.L_2 - __unnamed_2)
__unnamed_2:
        /* <DEDUP_REMOVED lines=40> */
        /*04ee*/ 	.byte	0x3a, 0x3a, 0x43, 0x3c, 0x30, 0x3e, 0x3e, 0x3e, 0x3e, 0x5d, 0x00
.L_2:


//--------------------- .nv.shared._ZN7cutlass13device_kernelINS_4gemm6kernel13GemmUniversalIN4cute5tupleIJiiiiEEENS1_10collective13CollectiveMmaINS1_35MainloopSm100TmaUmmaWarpSpecializedILi3ELi2ELi4ENS5_IJNS4_1CILi2EEENSA_ILi1EEESC_EEEEENS5_IJNSA_ILi128EEESF_SF_EEENS_10bfloat16_tENS5_IJlSC_lEEESH_SI_NS4_8TiledMMAINS4_8MMA_AtomIJNS4_26SM100_MMA_F16BF16_2x1SM_SSISH_SH_fLi128ELi128ELNS4_4UMMA5MajorE0ELSN_0ELNSM_7ScaleInE0ELSO_0EEEEEENS4_6LayoutINS5_IJSC_SC_SC_EEENS5_IJNSA_ILi0EEEST_ST_EEEEENS5_IJNS4_10UnderscoreESW_SW_EEEEENS4_18SM100_TMA_2SM_LOADENS4_14ComposedLayoutINS4_7SwizzleILi3ELi4ELi3EEENS4_18smem_ptr_flag_bitsILi16EEENSR_INS5_IJNSA_ILi8EEENSA_ILi64EEEEEENS5_IJS16_SC_EEEEEEEvNS4_8identityESZ_S1A_vS1B_EENS_8epilogue10collective18CollectiveEpilogueINS1D_23Sm100TmaWarpSpecializedILi4ELi2ELi16ELb1ELb0EEEJNS5_IJS16_SF_SF_EEENS5_IJNSR_IS16_SC_EENSR_INS5_IJNSA_ILi16EEESB_EEENS5_IJSC_S16_EEEEEEEESH_SI_SH_SI_NS1D_6fusion15FusionCallbacksIS1H_NS1P_17LinearCombinationISH_fSH_fLNS_15FloatRoundStyleE2EEES1I_S1O_JEEENS4_5SM1004TMEM4LOAD26SM100_TMEM_LOAD_32dp32b16xENS4_13SM90_TMA_LOADENS10_INS11_ILi1ELi4ELi3EEES14_NSR_INS5_IJS15_S1K_EEENS5_IJS1K_SC_EEEEEEENS4_39AutoVectorizingCopyWithAssumedAlignmentILi128EEENS4_14SM90_TMA_STOREES24_S26_S26_EEEvvEEEEvNT_6ParamsE --------------------------
	.section	.nv.shared._ZN7cutlass13device_kernelINS_4gemm6kernel13GemmUniversalIN4cute5tupleIJiiiiEEENS1_10collective13CollectiveMmaINS1_35MainloopSm100TmaUmmaWarpSpecializedILi3ELi2ELi4ENS5_IJNS4_1CILi2EEENSA_ILi1EEESC_EEEEENS5_IJNSA_ILi128EEESF_SF_EEENS_10bfloat16_tENS5_IJlSC_lEEESH_SI_NS4_8TiledMMAINS4_8MMA_AtomIJNS4_26SM100_MMA_F16BF16_2x1SM_SSISH_SH_fLi128ELi128ELNS4_4UMMA5MajorE0ELSN_0ELNSM_7ScaleInE0ELSO_0EEEEEENS4_6LayoutINS5_IJSC_SC_SC_EEENS5_IJNSA_ILi0EEEST_ST_EEEEENS5_IJNS4_10UnderscoreESW_SW_EEEEENS4_18SM100_TMA_2SM_LOADENS4_14ComposedLayoutINS4_7SwizzleILi3ELi4ELi3EEENS4_18smem_ptr_flag_bitsILi16EEENSR_INS5_IJNSA_ILi8EEENSA_ILi64EEEEEENS5_IJS16_SC_EEEEEEEvNS4_8identityESZ_S1A_vS1B_EENS_8epilogue10collective18CollectiveEpilogueINS1D_23Sm100TmaWarpSpecializedILi4ELi2ELi16ELb1ELb0EEEJNS5_IJS16_SF_SF_EEENS5_IJNSR_IS16_SC_EENSR_INS5_IJNSA_ILi16EEESB_EEENS5_IJSC_S16_EEEEEEEESH_SI_SH_SI_NS1D_6fusion15FusionCallbacksIS1H_NS1P_17LinearCombinationISH_fSH_fLNS_15FloatRoundStyleE2EEES1I_S1O_JEEENS4_5SM1004TMEM4LOAD26SM100_TMEM_LOAD_32dp32b16xENS4_13SM90_TMA_LOADENS10_INS11_ILi1ELi4ELi3EEES14_NSR_INS5_IJS15_S1K_EEENS5_IJS1K_SC_EEEEEEENS4_39AutoVectorizingCopyWithAssumedAlignmentILi128EEENS4_14SM90_TMA_STOREES24_S26_S26_EEEvvEEEEvNT_6ParamsE,"aw",@nobits
	.sectionflags	@""
	.align	16
	.zero		1024


//--------------------- .nv.shared.reserved.0     --------------------------
	.section	.nv.shared.reserved.0,"aw",@nobits
	.weak		__nv_reservedSMEM_offset_0_alias
	.size		__nv_reservedSMEM_offset_0_alias, 0, 64
	.other		__nv_reservedSMEM_offset_0_alias,@"STO_CUDA_RESERVED_SHARED STV_DEFAULT"
__nv_reservedSMEM_offset_0_alias:
	.zero		0
.nv.shared.reserved.0:
	.zero		64
	.weak		__nv_reservedSMEM_tcgen05_partition
	.type		__nv_reservedSMEM_tcgen05_partition,@object
	.size		__nv_reservedSMEM_tcgen05_partition,(.L_0 - __nv_reservedSMEM_tcgen05_partition)
__nv_reservedSMEM_tcgen05_partition:
	.zero		32
.L_0:


//--------------------- .nv.global                --------------------------
	.section	.nv.global,"aw",@nobits
.nv.global:
	.type		_ZN39_INTERNAL_6ebd0802_4_k_cu_e724f9da_83334cute1_E,@object
	.size		_ZN39_INTERNAL_6ebd0802_4_k_cu_e724f9da_83334cute1_E,(_ZN39_INTERNAL_6ebd0802_4_k_cu_e724f9da_83334cuda3std3__45__cpo6cbeginE - _ZN39_INTERNAL_6ebd0802_4_k_cu_e724f9da_83334cute1_E)
_ZN39_INTERNAL_6ebd0802_4_k_cu_e724f9da_83334cute1_E:
	.zero		1
	.type		_ZN39_INTERNAL_6ebd0802_4_k_cu_e724f9da_83334cuda3std3__45__cpo6cbeginE,@object
	.size		_ZN39_INTERNAL_6ebd0802_4_k_cu_e724f9da_83334cuda3std3__45__cpo6cbeginE,(_ZN39_INTERNAL_6ebd0802_4_k_cu_e724f9da_83334cuda3std3__48in_placeE - _ZN39_INTERNAL_6ebd0802_4_k_cu_e724f9da_83334cuda3std3__45__cpo6cbeginE)
_ZN39_INTERNAL_6ebd0802_4_k_cu_e724f9da_83334cuda3std3__45__cpo6cbeginE:
	.zero		1
	.type		_ZN39_INTERNAL_6ebd0802_4_k_cu_e724f9da_83334cuda3std3__48in_placeE,@object
	.size		_ZN39_INTERNAL_6ebd0802_4_k_cu_e724f9da_83334cuda3std3__48in_placeE,(_ZN39_INTERNAL_6ebd0802_4_k_cu_e724f9da_83334cuda3std6ranges3__45__cpo9iter_moveE - _ZN39_INTERNAL_6ebd0802_4_k_cu_e724f9da_83334cuda3std3__48in_placeE)
_ZN39_INTERNAL_6ebd0802_4_k_cu_e724f9da_83334cuda3std3__48in_placeE:
	.zero		1
	.type		_ZN39_INTERNAL_6ebd0802_4_k_cu_e724f9da_83334cuda3std6ranges3__45__cpo9iter_moveE,@object
	.size		_ZN39_INTERNAL_6ebd0802_4_k_cu_e724f9da_83334cuda3std6ranges3__45__cpo9iter_moveE,(_ZN39_INTERNAL_6ebd0802_4_k_cu_e724f9da_83334cuda3std3__45__cpo5beginE - _ZN39_INTERNAL_6ebd0802_4_k_cu_e724f9da_83334cuda3std6ranges3__45__cpo9iter_moveE)
_ZN39_INTERNAL_6ebd0802_4_k_cu_e724f9da_83334cuda3std6ranges3__45__cpo9iter_moveE:
	.zero		1
	.type		_ZN39_INTERNAL_6ebd0802_4_k_cu_e724f9da_83334cuda3std3__45__cpo5beginE,@object
	.size		_ZN39_INTERNAL_6ebd0802_4_k_cu_e724f9da_83334cuda3std3__45__cpo5beginE,(_ZN39_INTERNAL_6ebd0802_4_k_cu_e724f9da_83334cuda3std3__441_GLOBAL__N__6ebd0802_4_k_cu_e724f9da_83336ignoreE - _ZN39_INTERNAL_6ebd0802_4_k_cu_e724f9da_83334cuda3std3__45__cpo5beginE)
_ZN39_INTERNAL_6ebd0802_4_k_cu_e724f9da_83334cuda3std3__45__cpo5beginE:
	.zero		1
	.type		_ZN39_INTERNAL_6ebd0802_4_k_cu_e724f9da_83334cuda3std3__441_GLOBAL__N__6ebd0802_4_k_cu_e724f9da_83336ignoreE,@object
	.size		_ZN39_INTERNAL_6ebd0802_4_k_cu_e724f9da_83334cuda3std3__441_GLOBAL__N__6ebd0802_4_k_cu_e724f9da_83336ignoreE,(_ZN39_INTERNAL_6ebd0802_4_k_cu_e724f9da_83334cute7productE - _ZN39_INTERNAL_6ebd0802_4_k_cu_e724f9da_83334cuda3std3__441_GLOBAL__N__6ebd0802_4_k_cu_e724f9da_83336ignoreE)
_ZN39_INTERNAL_6ebd0802_4_k_cu_e724f9da_83334cuda3std3__441_GLOBAL__N__6ebd0802_4_k_cu_e724f9da_83336ignoreE:
	.zero		1
	.type		_ZN39_INTERNAL_6ebd0802_4_k_cu_e724f9da_83334cute7productE,@object
	.size		_ZN39_INTERNAL_6ebd0802_4_k_cu_e724f9da_83334cute7productE,(_ZN39_INTERNAL_6ebd0802_4_k_cu_e724f9da_83334cuda3std3__45__cpo3endE - _ZN39_INTERNAL_6ebd0802_4_k_cu_e724f9da_83334cute7productE)
_ZN39_INTERNAL_6ebd0802_4_k_cu_e724f9da_83334cute7productE:
	.zero		1
	.type		_ZN39_INTERNAL_6ebd0802_4_k_cu_e724f9da_83334cuda3std3__45__cpo3endE,@object
	.size		_ZN39_INTERNAL_6ebd0802_4_k_cu_e724f9da_83334cuda3std3__45__cpo3endE,(_ZN39_INTERNAL_6ebd0802_4_k_cu_e724f9da_83334cuda3std3__419piecewise_constructE - _ZN39_INTERNAL_6ebd0802_4_k_cu_e724f9da_83334cuda3std3__45__cpo3endE)
_ZN39_INTERNAL_6ebd0802_4_k_cu_e724f9da_83334cuda3std3__45__cpo3endE:
	.zero		1
	.type		_ZN39_INTERNAL_6ebd0802_4_k_cu_e724f9da_83334cuda3std3__419piecewise_constructE,@object
	.size		_ZN39_INTERNAL_6ebd0802_4_k_cu_e724f9da_83334cuda3std3__419piecewise_constructE,(_ZN39_INTERNAL_6ebd0802_4_k_cu_e724f9da_83334cuda3std3__45__cpo4cendE - _ZN39_INTERNAL_6ebd0802_4_k_cu_e724f9da_83334cuda3std3__419piecewise_constructE)
_ZN39_INTERNAL_6ebd0802_4_k_cu_e724f9da_83334cuda3std3__419piecewise_constructE:
	.zero		1
	.type		_ZN39_INTERNAL_6ebd0802_4_k_cu_e724f9da_83334cuda3std3__45__cpo4cendE,@object
	.size		_ZN39_INTERNAL_6ebd0802_4_k_cu_e724f9da_83334cuda3std3__45__cpo4cendE,(_ZN39_INTERNAL_6ebd0802_4_k_cu_e724f9da_83334cuda3std6ranges3__45__cpo4swapE - _ZN39_INTERNAL_6ebd0802_4_k_cu_e724f9da_83334cuda3std3__45__cpo4cendE)
_ZN39_INTERNAL_6ebd0802_4_k_cu_e724f9da_83334cuda3std3__45__cpo4cendE:
	.zero		1
	.type		_ZN39_INTERNAL_6ebd0802_4_k_cu_e724f9da_83334cuda3std6ranges3__45__cpo4swapE,@object
	.size		_ZN39_INTERNAL_6ebd0802_4_k_cu_e724f9da_83334cuda3std6ranges3__45__cpo4swapE,(.L_10 - _ZN39_INTERNAL_6ebd0802_4_k_cu_e724f9da_83334cuda3std6ranges3__45__cpo4swapE)
_ZN39_INTERNAL_6ebd0802_4_k_cu_e724f9da_83334cuda3std6ranges3__45__cpo4swapE:
	.zero		1
.L_10:


//--------------------- .nv.constant0._ZN7cutlass13device_kernelINS_4gemm6kernel13GemmUniversalIN4cute5tupleIJiiiiEEENS1_10collective13CollectiveMmaINS1_35MainloopSm100TmaUmmaWarpSpecializedILi3ELi2ELi4ENS5_IJNS4_1CILi2EEENSA_ILi1EEESC_EEEEENS5_IJNSA_ILi128EEESF_SF_EEENS_10bfloat16_tENS5_IJlSC_lEEESH_SI_NS4_8TiledMMAINS4_8MMA_AtomIJNS4_26SM100_MMA_F16BF16_2x1SM_SSISH_SH_fLi128ELi128ELNS4_4UMMA5MajorE0ELSN_0ELNSM_7ScaleInE0ELSO_0EEEEEENS4_6LayoutINS5_IJSC_SC_SC_EEENS5_IJNSA_ILi0EEEST_ST_EEEEENS5_IJNS4_10UnderscoreESW_SW_EEEEENS4_18SM100_TMA_2SM_LOADENS4_14ComposedLayoutINS4_7SwizzleILi3ELi4ELi3EEENS4_18smem_ptr_flag_bitsILi16EEENSR_INS5_IJNSA_ILi8EEENSA_ILi64EEEEEENS5_IJS16_SC_EEEEEEEvNS4_8identityESZ_S1A_vS1B_EENS_8epilogue10collective18CollectiveEpilogueINS1D_23Sm100TmaWarpSpecializedILi4ELi2ELi16ELb1ELb0EEEJNS5_IJS16_SF_SF_EEENS5_IJNSR_IS16_SC_EENSR_INS5_IJNSA_ILi16EEESB_EEENS5_IJSC_S16_EEEEEEEESH_SI_SH_SI_NS1D_6fusion15FusionCallbacksIS1H_NS1P_17LinearCombinationISH_fSH_fLNS_15FloatRoundStyleE2EEES1I_S1O_JEEENS4_5SM1004TMEM4LOAD26SM100_TMEM_LOAD_32dp32b16xENS4_13SM90_TMA_LOADENS10_INS11_ILi1ELi4ELi3EEES14_NSR_INS5_IJS15_S1K_EEENS5_IJS1K_SC_EEEEEEENS4_39AutoVectorizingCopyWithAssumedAlignmentILi128EEENS4_14SM90_TMA_STOREES24_S26_S26_EEEvvEEEEvNT_6ParamsE --------------------------
	.section	.nv.constant0._ZN7cutlass13device_kernelINS_4gemm6kernel13GemmUniversalIN4cute5tupleIJiiiiEEENS1_10collective13CollectiveMmaINS1_35MainloopSm100TmaUmmaWarpSpecializedILi3ELi2ELi4ENS5_IJNS4_1CILi2EEENSA_ILi1EEESC_EEEEENS5_IJNSA_ILi128EEESF_SF_EEENS_10bfloat16_tENS5_IJlSC_lEEESH_SI_NS4_8TiledMMAINS4_8MMA_AtomIJNS4_26SM100_MMA_F16BF16_2x1SM_SSISH_SH_fLi128ELi128ELNS4_4UMMA5MajorE0ELSN_0ELNSM_7ScaleInE0ELSO_0EEEEEENS4_6LayoutINS5_IJSC_SC_SC_EEENS5_IJNSA_ILi0EEEST_ST_EEEEENS5_IJNS4_10UnderscoreESW_SW_EEEEENS4_18SM100_TMA_2SM_LOADENS4_14ComposedLayoutINS4_7SwizzleILi3ELi4ELi3EEENS4_18smem_ptr_flag_bitsILi16EEENSR_INS5_IJNSA_ILi8EEENSA_ILi64EEEEEENS5_IJS16_SC_EEEEEEEvNS4_8identityESZ_S1A_vS1B_EENS_8epilogue10collective18CollectiveEpilogueINS1D_23Sm100TmaWarpSpecializedILi4ELi2ELi16ELb1ELb0EEEJNS5_IJS16_SF_SF_EEENS5_IJNSR_IS16_SC_EENSR_INS5_IJNSA_ILi16EEESB_EEENS5_IJSC_S16_EEEEEEEESH_SI_SH_SI_NS1D_6fusion15FusionCallbacksIS1H_NS1P_17LinearCombinationISH_fSH_fLNS_15FloatRoundStyleE2EEES1I_S1O_JEEENS4_5SM1004TMEM4LOAD26SM100_TMEM_LOAD_32dp32b16xENS4_13SM90_TMA_LOADENS10_INS11_ILi1ELi4ELi3EEES14_NSR_INS5_IJS15_S1K_EEENS5_IJS1K_SC_EEEEEEENS4_39AutoVectorizingCopyWithAssumedAlignmentILi128EEENS4_14SM90_TMA_STOREES24_S26_S26_EEEvvEEEEvNT_6ParamsE,"a",@progbits
	.sectionflags	@""
	.align	4
.nv.constant0._ZN7cutlass13device_kernelINS_4gemm6kernel13GemmUniversalIN4cute5tupleIJiiiiEEENS1_10collective13CollectiveMmaINS1_35MainloopSm100TmaUmmaWarpSpecializedILi3ELi2ELi4ENS5_IJNS4_1CILi2EEENSA_ILi1EEESC_EEEEENS5_IJNSA_ILi128EEESF_SF_EEENS_10bfloat16_tENS5_IJlSC_lEEESH_SI_NS4_8TiledMMAINS4_8MMA_AtomIJNS4_26SM100_MMA_F16BF16_2x1SM_SSISH_SH_fLi128ELi128ELNS4_4UMMA5MajorE0ELSN_0ELNSM_7ScaleInE0ELSO_0EEEEEENS4_6LayoutINS5_IJSC_SC_SC_EEENS5_IJNSA_ILi0EEEST_ST_EEEEENS5_IJNS4_10UnderscoreESW_SW_EEEEENS4_18SM100_TMA_2SM_LOADENS4_14ComposedLayoutINS4_7SwizzleILi3ELi4ELi3EEENS4_18smem_ptr_flag_bitsILi16EEENSR_INS5_IJNSA_ILi8EEENSA_ILi64EEEEEENS5_IJS16_SC_EEEEEEEvNS4_8identityESZ_S1A_vS1B_EENS_8epilogue10collective18CollectiveEpilogueINS1D_23Sm100TmaWarpSpecializedILi4ELi2ELi16ELb1ELb0EEEJNS5_IJS16_SF_SF_EEENS5_IJNSR_IS16_SC_EENSR_INS5_IJNSA_ILi16EEESB_EEENS5_IJSC_S16_EEEEEEEESH_SI_SH_SI_NS1D_6fusion15FusionCallbacksIS1H_NS1P_17LinearCombinationISH_fSH_fLNS_15FloatRoundStyleE2EEES1I_S1O_JEEENS4_5SM1004TMEM4LOAD26SM100_TMEM_LOAD_32dp32b16xENS4_13SM90_TMA_LOADENS10_INS11_ILi1ELi4ELi3EEES14_NSR_INS5_IJS15_S1K_EEENS5_IJS1K_SC_EEEEEEENS4_39AutoVectorizingCopyWithAssumedAlignmentILi128EEENS4_14SM90_TMA_STOREES24_S26_S26_EEEvvEEEEvNT_6ParamsE:
	.zero		2944


//--------------------- SYMBOLS --------------------------

	.type		.nv.reservedSmem.offset0,@object
	.size		.nv.reservedSmem.offset0,0x4
	.type		.nv.reservedSmem.cap,@object
	.size		.nv.reservedSmem.cap,0x4
	.type		__assertfail,@function
